def attn_fwd(
    Q,
    K,
    V,
    Out,
    Lse,
    sm_scale,
    stride_qz,
    stride_qh,
    stride_qm,
    stride_qk,
    stride_kz,
    stride_kh,
    stride_kn,
    stride_kk,
    stride_vz,
    stride_vh,
    stride_vn,
    stride_vk,
    stride_oz,
    stride_oh,
    stride_om,
    stride_ok,
    seqlen_q,
    seqlen_k,
    BLOCK_M: tl.constexpr,
    BLOCK_N: tl.constexpr,
    HEAD_DIM: tl.constexpr,
    CAUSAL: tl.constexpr,
):
    start_m = tl.program_id(0)
    off_hz = tl.program_id(1)
    q_off = off_hz * stride_qh
    k_off = off_hz * stride_kh
    v_off = off_hz * stride_vh
    offs_m = start_m * BLOCK_M + tl.arange(0, BLOCK_M)
    offs_d = tl.arange(0, HEAD_DIM)
    offs_n = tl.arange(0, BLOCK_N)
    q_ptrs = Q + q_off + offs_m[:, None] * stride_qm + offs_d[None, :] * stride_qk
    k_ptrs = K + k_off + offs_d[:, None] * stride_kk + offs_n[None, :] * stride_kn
    v_ptrs = V + v_off + offs_n[:, None] * stride_vn + offs_d[None, :] * stride_vk
    m_i = tl.full([BLOCK_M], float("-inf"), dtype=tl.float32)
    l_i = tl.zeros([BLOCK_M], dtype=tl.float32) + 1.0
    acc = tl.zeros([BLOCK_M, HEAD_DIM], dtype=tl.float32)
    q = tl.load(q_ptrs)
    acc, l_i, m_i = _attn_fwd_inner(
        acc,
        l_i,
        m_i,
        q,
        k_ptrs,
        v_ptrs,
        sm_scale,
        stride_kn,
        stride_vn,
        start_m,
        seqlen_k,
        BLOCK_M,
        BLOCK_N,
        HEAD_DIM,
        CAUSAL,
    )
    acc = acc / l_i[:, None]
    lse = m_i + tl.math.log2(l_i) / 1.4426950408889634
    o_ptrs = (
        Out
        + off_hz * stride_oh
        + offs_m[:, None] * stride_om
        + offs_d[None, :] * stride_ok
    )
    tl.store(o_ptrs, acc.to(Out.dtype.element_ty))
    tl.store(Lse + off_hz * seqlen_q + offs_m, lse)

# config = {"BLOCK_M": 64, "BLOCK_N": 16, "HEAD_DIM": 16, "arch": "sm_80", "causal": true, "dtype": "bf16", "num_stages": 4, "num_warps": 4}
# arch = sm_80


// ===== COMPILED SASS (sm_80) =====

	.target	sm_80

	.elftype	@"ET_EXEC"


//--------------------- .note.nv.tkinfo           --------------------------
	.section	.note.nv.tkinfo,"",@"SHT_NOTE"
	.sectionflags	@"SHF_NOTE_NV_TKINFO"
	.tkinfo
        /*0018*/ 	.word	0x00000002
        /*0030*/ 	.string	""
        /*0030*/ 	.string	"ptxas"
        /*0030*/ 	.string	"Cuda compilation tools, release 13.0, V13.0.88"
        /*0030*/ 	.string	"Build cuda_13.0.r13.0/compiler.36424714_0"
        /*0030*/ 	.string	"-v  -suppress-debug-info  -lineinfo  -arch sm_80 "



//--------------------- .note.nv.cuinfo           --------------------------
	.section	.note.nv.cuinfo,"",@"SHT_NOTE"
	.sectionflags	@"SHF_NOTE_NV_CUINFO"
        /*0018*/ 	.short	0x0002
        /*001a*/ 	.short	0x0050
        /*001c*/ 	.short	0x0082
	.zero		2


//--------------------- .nv.info                  --------------------------
	.section	.nv.info,"",@"SHT_CUDA_INFO"
	.align	4


	//----- nvinfo : EIATTR_REGCOUNT
	.align		4
        /*0000*/ 	.byte	0x04, 0x2f
        /*0002*/ 	.short	(.L_2 - .L_1)
	.align		4
.L_1:
        /*0004*/ 	.word	index@(attn_fwd)
        /*0008*/ 	.word	0x00000038


	//----- nvinfo : EIATTR_FRAME_SIZE
	.align		4
.L_2:
        /*000c*/ 	.byte	0x04, 0x11
        /*000e*/ 	.short	(.L_4 - .L_3)
	.align		4
.L_3:
        /*0010*/ 	.word	index@(attn_fwd)
        /*0014*/ 	.word	0x00000000


	//----- nvinfo : EIATTR_MIN_STACK_SIZE
	.align		4
.L_4:
        /*0018*/ 	.byte	0x04, 0x12
        /*001a*/ 	.short	(.L_6 - .L_5)
	.align		4
.L_5:
        /*001c*/ 	.word	index@(attn_fwd)
        /*0020*/ 	.word	0x00000000
.L_6:


//--------------------- .nv.info.attn_fwd         --------------------------
	.section	.nv.info.attn_fwd,"",@"SHT_CUDA_INFO"
	.sectionflags	@""
	.align	4


	//----- nvinfo : EIATTR_CUDA_API_VERSION
	.align		4
        /*0000*/ 	.byte	0x04, 0x37
        /*0002*/ 	.short	(.L_8 - .L_7)
.L_7:
        /*0004*/ 	.word	0x00000082


	//----- nvinfo : EIATTR_SW2861232_WAR
	.align		4
.L_8:
        /*0008*/ 	.byte	0x01, 0x35
	.zero		2


	//----- nvinfo : EIATTR_PARAM_CBANK
	.align		4
        /*000c*/ 	.byte	0x04, 0x0a
        /*000e*/ 	.short	(.L_10 - .L_9)
	.align		4
.L_9:
        /*0010*/ 	.word	index@(.nv.constant0.attn_fwd)
        /*0014*/ 	.short	0x0160
        /*0016*/ 	.short	0x0088


	//----- nvinfo : EIATTR_CBANK_PARAM_SIZE
	.align		4
.L_10:
        /*0018*/ 	.byte	0x03, 0x19
        /*001a*/ 	.short	0x0088


	//----- nvinfo : EIATTR_KPARAM_INFO
	.align		4
        /*001c*/ 	.byte	0x04, 0x17
        /*001e*/ 	.short	(.L_12 - .L_11)
.L_11:
        /*0020*/ 	.word	0x00000000
        /*0024*/ 	.short	0x0019
        /*0026*/ 	.short	0x0080
        /*0028*/ 	.byte	0x00, 0xf4, 0x21, 0x00


	//----- nvinfo : EIATTR_KPARAM_INFO
	.align		4
.L_12:
        /*002c*/ 	.byte	0x04, 0x17
        /*002e*/ 	.short	(.L_14 - .L_13)
.L_13:
        /*0030*/ 	.word	0x00000000
        /*0034*/ 	.short	0x0018
        /*0036*/ 	.short	0x0078
        /*0038*/ 	.byte	0x00, 0xf4, 0x21, 0x00


	//----- nvinfo : EIATTR_KPARAM_INFO
	.align		4
.L_14:
        /*003c*/ 	.byte	0x04, 0x17
        /*003e*/ 	.short	(.L_16 - .L_15)
.L_15:
        /*0040*/ 	.word	0x00000000
        /*0044*/ 	.short	0x0017
        /*0046*/ 	.short	0x0070
        /*0048*/ 	.byte	0x00, 0xf0, 0x11, 0x00


	//----- nvinfo : EIATTR_KPARAM_INFO
	.align		4
.L_16:
        /*004c*/ 	.byte	0x04, 0x17
        /*004e*/ 	.short	(.L_18 - .L_17)
.L_17:
        /*0050*/ 	.word	0x00000000
        /*0054*/ 	.short	0x0016
        /*0056*/ 	.short	0x006c
        /*0058*/ 	.byte	0x00, 0xf0, 0x11, 0x00


	//----- nvinfo : EIATTR_KPARAM_INFO
	.align		4
.L_18:
        /*005c*/ 	.byte	0x04, 0x17
        /*005e*/ 	.short	(.L_20 - .L_19)
.L_19:
        /*0060*/ 	.word	0x00000000
        /*0064*/ 	.short	0x0015
        /*0066*/ 	.short	0x0068
        /*0068*/ 	.byte	0x00, 0xf0, 0x11, 0x00


	//----- nvinfo : EIATTR_KPARAM_INFO
	.align		4
.L_20:
        /*006c*/ 	.byte	0x04, 0x17
        /*006e*/ 	.short	(.L_22 - .L_21)
.L_21:
        /*0070*/ 	.word	0x00000000
        /*0074*/ 	.short	0x0014
        /*0076*/ 	.short	0x0064
        /*0078*/ 	.byte	0x00, 0xf0, 0x11, 0x00


	//----- nvinfo : EIATTR_KPARAM_INFO
	.align		4
.L_22:
        /*007c*/ 	.byte	0x04, 0x17
        /*007e*/ 	.short	(.L_24 - .L_23)
.L_23:
        /*0080*/ 	.word	0x00000000
        /*0084*/ 	.short	0x0013
        /*0086*/ 	.short	0x0060
        /*0088*/ 	.byte	0x00, 0xf0, 0x11, 0x00


	//----- nvinfo : EIATTR_KPARAM_INFO
	.align		4
.L_24:
        /*008c*/ 	.byte	0x04, 0x17
        /*008e*/ 	.short	(.L_26 - .L_25)
.L_25:
        /*0090*/ 	.word	0x00000000
        /*0094*/ 	.short	0x0012
        /*0096*/ 	.short	0x005c
        /*0098*/ 	.byte	0x00, 0xf0, 0x11, 0x00


	//----- nvinfo : EIATTR_KPARAM_INFO
	.align		4
.L_26:
        /*009c*/ 	.byte	0x04, 0x17
        /*009e*/ 	.short	(.L_28 - .L_27)
.L_27:
        /*00a0*/ 	.word	0x00000000
        /*00a4*/ 	.short	0x0011
        /*00a6*/ 	.short	0x0058
        /*00a8*/ 	.byte	0x00, 0xf0, 0x11, 0x00


	//----- nvinfo : EIATTR_KPARAM_INFO
	.align		4
.L_28:
        /*00ac*/ 	.byte	0x04, 0x17
        /*00ae*/ 	.short	(.L_30 - .L_29)
.L_29:
        /*00b0*/ 	.word	0x00000000
        /*00b4*/ 	.short	0x0010
        /*00b6*/ 	.short	0x0054
        /*00b8*/ 	.byte	0x00, 0xf0, 0x11, 0x00


	//----- nvinfo : EIATTR_KPARAM_INFO
	.align		4
.L_30:
        /*00bc*/ 	.byte	0x04, 0x17
        /*00be*/ 	.short	(.L_32 - .L_31)
.L_31:
        /*00c0*/ 	.word	0x00000000
        /*00c4*/ 	.short	0x000f
        /*00c6*/ 	.short	0x0050
        /*00c8*/ 	.byte	0x00, 0xf0, 0x11, 0x00


	//----- nvinfo : EIATTR_KPARAM_INFO
	.align		4
.L_32:
        /*00cc*/ 	.byte	0x04, 0x17
        /*00ce*/ 	.short	(.L_34 - .L_33)
.L_33:
        /*00d0*/ 	.word	0x00000000
        /*00d4*/ 	.short	0x000e
        /*00d6*/ 	.short	0x004c
        /*00d8*/ 	.byte	0x00, 0xf0, 0x11, 0x00


	//----- nvinfo : EIATTR_KPARAM_INFO
	.align		4
.L_34:
        /*00dc*/ 	.byte	0x04, 0x17
        /*00de*/ 	.short	(.L_36 - .L_35)
.L_35:
        /*00e0*/ 	.word	0x00000000
        /*00e4*/ 	.short	0x000d
        /*00e6*/ 	.short	0x0048
        /*00e8*/ 	.byte	0x00, 0xf0, 0x11, 0x00


	//----- nvinfo : EIATTR_KPARAM_INFO
	.align		4
.L_36:
        /*00ec*/ 	.byte	0x04, 0x17
        /*00ee*/ 	.short	(.L_38 - .L_37)
.L_37:
        /*00f0*/ 	.word	0x00000000
        /*00f4*/ 	.short	0x000c
        /*00f6*/ 	.short	0x0044
        /*00f8*/ 	.byte	0x00, 0xf0, 0x11, 0x00


	//----- nvinfo : EIATTR_KPARAM_INFO
	.align		4
.L_38:
        /*00fc*/ 	.byte	0x04, 0x17
        /*00fe*/ 	.short	(.L_40 - .L_39)
.L_39:
        /*0100*/ 	.word	0x00000000
        /*0104*/ 	.short	0x000b
        /*0106*/ 	.short	0x0040
        /*0108*/ 	.byte	0x00, 0xf0, 0x11, 0x00


	//----- nvinfo : EIATTR_KPARAM_INFO
	.align		4
.L_40:
        /*010c*/ 	.byte	0x04, 0x17
        /*010e*/ 	.short	(.L_42 - .L_41)
.L_41:
        /*0110*/ 	.word	0x00000000
        /*0114*/ 	.short	0x000a
        /*0116*/ 	.short	0x003c
        /*0118*/ 	.byte	0x00, 0xf0, 0x11, 0x00


	//----- nvinfo : EIATTR_KPARAM_INFO
	.align		4
.L_42:
        /*011c*/ 	.byte	0x04, 0x17
        /*011e*/ 	.short	(.L_44 - .L_43)
.L_43:
        /*0120*/ 	.word	0x00000000
        /*0124*/ 	.short	0x0009
        /*0126*/ 	.short	0x0038
        /*0128*/ 	.byte	0x00, 0xf0, 0x11, 0x00


	//----- nvinfo : EIATTR_KPARAM_INFO
	.align		4
.L_44:
        /*012c*/ 	.byte	0x04, 0x17
        /*012e*/ 	.short	(.L_46 - .L_45)
.L_45:
        /*0130*/ 	.word	0x00000000
        /*0134*/ 	.short	0x0008
        /*0136*/ 	.short	0x0034
        /*0138*/ 	.byte	0x00, 0xf0, 0x11, 0x00


	//----- nvinfo : EIATTR_KPARAM_INFO
	.align		4
.L_46:
        /*013c*/ 	.byte	0x04, 0x17
        /*013e*/ 	.short	(.L_48 - .L_47)
.L_47:
        /*0140*/ 	.word	0x00000000
        /*0144*/ 	.short	0x0007
        /*0146*/ 	.short	0x0030
        /*0148*/ 	.byte	0x00, 0xf0, 0x11, 0x00


	//----- nvinfo : EIATTR_KPARAM_INFO
	.align		4
.L_48:
        /*014c*/ 	.byte	0x04, 0x17
        /*014e*/ 	.short	(.L_50 - .L_49)
.L_49:
        /*0150*/ 	.word	0x00000000
        /*0154*/ 	.short	0x0006
        /*0156*/ 	.short	0x002c
        /*0158*/ 	.byte	0x00, 0xf0, 0x11, 0x00


	//----- nvinfo : EIATTR_KPARAM_INFO
	.align		4
.L_50:
        /*015c*/ 	.byte	0x04, 0x17
        /*015e*/ 	.short	(.L_52 - .L_51)
.L_51:
        /*0160*/ 	.word	0x00000000
        /*0164*/ 	.short	0x0005
        /*0166*/ 	.short	0x0028
        /*0168*/ 	.byte	0x00, 0xf0, 0x11, 0x00


	//----- nvinfo : EIATTR_KPARAM_INFO
	.align		4
.L_52:
        /*016c*/ 	.byte	0x04, 0x17
        /*016e*/ 	.short	(.L_54 - .L_53)
.L_53:
        /*0170*/ 	.word	0x00000000
        /*0174*/ 	.short	0x0004
        /*0176*/ 	.short	0x0020
        /*0178*/ 	.byte	0x00, 0xf4, 0x21, 0x00


	//----- nvinfo : EIATTR_KPARAM_INFO
	.align		4
.L_54:
        /*017c*/ 	.byte	0x04, 0x17
        /*017e*/ 	.short	(.L_56 - .L_55)
.L_55:
        /*0180*/ 	.word	0x00000000
        /*0184*/ 	.short	0x0003
        /*0186*/ 	.short	0x0018
        /*0188*/ 	.byte	0x00, 0xf4, 0x21, 0x00


	//----- nvinfo : EIATTR_KPARAM_INFO
	.align		4
.L_56:
        /*018c*/ 	.byte	0x04, 0x17
        /*018e*/ 	.short	(.L_58 - .L_57)
.L_57:
        /*0190*/ 	.word	0x00000000
        /*0194*/ 	.short	0x0002
        /*0196*/ 	.short	0x0010
        /*0198*/ 	.byte	0x00, 0xf4, 0x21, 0x00


	//----- nvinfo : EIATTR_KPARAM_INFO
	.align		4
.L_58:
        /*019c*/ 	.byte	0x04, 0x17
        /*019e*/ 	.short	(.L_60 - .L_59)
.L_59:
        /*01a0*/ 	.word	0x00000000
        /*01a4*/ 	.short	0x0001
        /*01a6*/ 	.short	0x0008
        /*01a8*/ 	.byte	0x00, 0xf4, 0x21, 0x00


	//----- nvinfo : EIATTR_KPARAM_INFO
	.align		4
.L_60:
        /*01ac*/ 	.byte	0x04, 0x17
        /*01ae*/ 	.short	(.L_62 - .L_61)
.L_61:
        /*01b0*/ 	.word	0x00000000
        /*01b4*/ 	.short	0x0000
        /*01b6*/ 	.short	0x0000
        /*01b8*/ 	.byte	0x00, 0xf4, 0x21, 0x00


	//----- nvinfo : EIATTR_MAXREG_COUNT
	.align		4
.L_62:
        /*01bc*/ 	.byte	0x03, 0x1b
        /*01be*/ 	.short	0x00ff


	//----- nvinfo : EIATTR_NUM_BARRIERS
	.align		4
        /*01c0*/ 	.byte	0x02, 0x4c
        /*01c2*/ 	.byte	0x01
	.zero		1


	//----- nvinfo : EIATTR_MERCURY_ISA_VERSION
	.align		4
        /*01c4*/ 	.byte	0x03, 0x5f
        /*01c6*/ 	.short	0x0000


	//----- nvinfo : EIATTR_COOP_GROUP_MASK_REGIDS
	.align		4
        /*01c8*/ 	.byte	0x04, 0x29
        /*01ca*/ 	.short	(.L_64 - .L_63)


	//   ....[0]....
.L_63:
        /*01cc*/ 	.word	0xffffffff


	//   ....[1]....
        /*01d0*/ 	.word	0xffffffff


	//   ....[2]....
        /*01d4*/ 	.word	0xffffffff


	//   ....[3]....
        /*01d8*/ 	.word	0xffffffff


	//   ....[4]....
        /*01dc*/ 	.word	0xffffffff


	//   ....[5]....
        /*01e0*/ 	.word	0xffffffff


	//   ....[6]....
        /*01e4*/ 	.word	0xffffffff


	//   ....[7]....
        /*01e8*/ 	.word	0xffffffff


	//----- nvinfo : EIATTR_COOP_GROUP_INSTR_OFFSETS
	.align		4
.L_64:
        /*01ec*/ 	.byte	0x04, 0x28
        /*01ee*/ 	.short	(.L_66 - .L_65)


	//   ....[0]....
.L_65:
        /*01f0*/ 	.word	0x00000c60


	//   ....[1]....
        /*01f4*/ 	.word	0x00000cb0


	//   ....[2]....
        /*01f8*/ 	.word	0x00000cd0


	//   ....[3]....
        /*01fc*/ 	.word	0x00000cf0


	//   ....[4]....
        /*0200*/ 	.word	0x00000ff0


	//   ....[5]....
        /*0204*/ 	.word	0x00001000


	//   ....[6]....
        /*0208*/ 	.word	0x000010b0


	//   ....[7]....
        /*020c*/ 	.word	0x00001100


	//----- nvinfo : EIATTR_EXIT_INSTR_OFFSETS
	.align		4
.L_66:
        /*0210*/ 	.byte	0x04, 0x1c
        /*0212*/ 	.short	(.L_68 - .L_67)


	//   ....[0]....
.L_67:
        /*0214*/ 	.word	0x00001d50


	//   ....[1]....
        /*0218*/ 	.word	0x00001df0


	//----- nvinfo : EIATTR_REQNTID
	.align		4
.L_68:
        /*021c*/ 	.byte	0x04, 0x10
        /*021e*/ 	.short	(.L_70 - .L_69)
.L_69:
        /*0220*/ 	.word	0x00000080
        /*0224*/ 	.word	0x00000001
        /*0228*/ 	.word	0x00000001
.L_70:


//--------------------- .nv.callgraph             --------------------------
	.section	.nv.callgraph,"",@"SHT_CUDA_CALLGRAPH"
	.align	4
	.sectionentsize	8
	.align		4
        /*0000*/ 	.word	0x00000000
	.align		4
        /*0004*/ 	.word	0xffffffff
	.align		4
        /*0008*/ 	.word	0x00000000
	.align		4
        /*000c*/ 	.word	0xfffffffe
	.align		4
        /*0010*/ 	.word	0x00000000
	.align		4
        /*0014*/ 	.word	0xfffffffd
	.align		4
        /*0018*/ 	.word	0x00000000
	.align		4
        /*001c*/ 	.word	0xfffffffc


//--------------------- .nv.rel.action            --------------------------
	.section	.nv.rel.action,"",@"SHT_CUDA_RELOCINFO"
	.align	8
	.sectionentsize	8
        /*0000*/ 	.byte	0x73, 0x00, 0x00, 0x00, 0x00, 0x00, 0x00, 0x00, 0x00, 0x00, 0x00, 0x11, 0x25, 0x00, 0x05, 0x36


//--------------------- .nv.constant4             --------------------------
	.section	.nv.constant4,"a",@progbits
	.align	8
	.align		8
.nv.constant4:
        /*0000*/ 	.dword	_$_str


//--------------------- .nv.constant0.attn_fwd    --------------------------
	.section	.nv.constant0.attn_fwd,"a",@progbits
	.sectionflags	@""
	.align	4
.nv.constant0.attn_fwd:
	.zero		488


//--------------------- .text.attn_fwd            --------------------------
	.section	.text.attn_fwd,"ax",@progbits
	.sectioninfo	@"SHI_REGISTERS=56"
	.align	128
        .global         attn_fwd
        .type           attn_fwd,@function
        .size           attn_fwd,(.L_x_3 - attn_fwd)
        .other          attn_fwd,@"STO_CUDA_ENTRY STV_DEFAULT"
attn_fwd:
.text.attn_fwd:
[----:B------:R-:W-:Y:S02]  /*0000*/  IMAD.MOV.U32 R1, RZ, RZ, c[0x0][0x28] ;  /* 0x00000a00ff017624 */ /* 0x000fe400078e00ff */
[----:B------:R-:W0:Y:S01]  /*0010*/  S2R R7, SR_CTAID.X ;  /* 0x0000000000077919 */ /* 0x000e220000002500 */
[----:B------:R-:W-:Y:S01]  /*0020*/  IMAD.MOV.U32 R25, RZ, RZ, c[0x0][0x198] ;  /* 0x00006600ff197624 */ /* 0x000fe200078e00ff */
[----:B------:R-:W-:Y:S02]  /*0030*/  ULDC.64 UR6, c[0x0][0x118] ;  /* 0x0000460000067ab9 */ /* 0x000fe40000000a00 */
[----:B------:R-:W1:Y:S04]  /*0040*/  S2R R4, SR_TID.X ;  /* 0x0000000000047919 */ /* 0x000e680000002100 */
[----:B------:R-:W2:Y:S01]  /*0050*/  S2R R3, SR_CTAID.Y ;  /* 0x0000000000037919 */ /* 0x000ea20000002600 */
[----:B0-----:R-:W-:Y:S01]  /*0060*/  IMAD.SHL.U32 R7, R7, 0x40, RZ ;  /* 0x0000004007077824 */ /* 0x001fe200078e00ff */
[----:B-1----:R-:W-:-:S04]  /*0070*/  SHF.R.U32.HI R36, RZ, 0x6, R4 ;  /* 0x00000006ff247819 */ /* 0x002fc80000011604 */
[----:B------:R-:W-:Y:S01]  /*0080*/  LOP3.LUT R37, R7, 0x3f, R4, 0xf8, !PT ;  /* 0x0000003f07257812 */ /* 0x000fe200078ef804 */
[----:B--2---:R-:W-:Y:S01]  /*0090*/  IMAD R0, R3, c[0x0][0x190], RZ ;  /* 0x0000640003007a24 */ /* 0x004fe200078e02ff */
[----:B------:R-:W-:-:S03]  /*00a0*/  SGXT.U32 R36, R36, 0x1 ;  /* 0x000000012424781a */ /* 0x000fc60000000000 */
[----:B------:R-:W-:Y:S01]  /*00b0*/  IMAD R5, R37, c[0x0][0x194], RZ ;  /* 0x0000650025057a24 */ /* 0x000fe200078e02ff */
[----:B------:R-:W-:Y:S01]  /*00c0*/  SHF.L.U32 R2, R0, 0x1, RZ ;  /* 0x0000000100027819 */ /* 0x000fe200000006ff */
[----:B------:R-:W-:Y:S02]  /*00d0*/  IMAD R6, R36, c[0x0][0x198], RZ ;  /* 0x0000660024067a24 */ /* 0x000fe400078e02ff */
[----:B------:R-:W-:Y:S02]  /*00e0*/  IMAD.SHL.U32 R9, R5, 0x2, RZ ;  /* 0x0000000205097824 */ /* 0x000fe400078e00ff */
[----:B------:R-:W-:-:S03]  /*00f0*/  IMAD.HI R0, R0, 0x2, RZ ;  /* 0x0000000200007827 */ /* 0x000fc600078e02ff */
[----:B------:R-:W-:Y:S01]  /*0100*/  IADD3 R19, P0, P1, R9, c[0x0][0x160], R2 ;  /* 0x0000580009137a10 */ /* 0x000fe2000791e002 */
[----:B------:R-:W-:-:S04]  /*0110*/  IMAD.HI R5, R5, 0x2, RZ ;  /* 0x0000000205057827 */ /* 0x000fc800078e02ff */
[----:B------:R-:W-:Y:S01]  /*0120*/  IMAD R2, R25, 0x2, R6 ;  /* 0x0000000219027824 */ /* 0x000fe200078e0206 */
[----:B------:R-:W-:Y:S02]  /*0130*/  IADD3.X R23, R5, c[0x0][0x164], R0, P0, P1 ;  /* 0x0000590005177a10 */ /* 0x000fe400007e2400 */
[C---:B------:R-:W-:Y:S02]  /*0140*/  LEA R8, P0, R6.reuse, R19, 0x1 ;  /* 0x0000001306087211 */ /* 0x040fe400078008ff */
[C---:B------:R-:W-:Y:S02]  /*0150*/  LEA R0, R25.reuse, R2, 0x1 ;  /* 0x0000000219007211 */ /* 0x040fe400078e08ff */
[----:B------:R-:W-:Y:S02]  /*0160*/  LEA.HI.X.SX32 R9, R6, R23, 0x1, P0 ;  /* 0x0000001706097211 */ /* 0x000fe400000f0eff */
[-C--:B------:R-:W-:Y:S01]  /*0170*/  LEA R12, P0, R0, R19.reuse, 0x1 ;  /* 0x00000013000c7211 */ /* 0x080fe200078008ff */
[C---:B------:R-:W-:Y:S01]  /*0180*/  IMAD R5, R25.reuse, 0x2, R0 ;  /* 0x0000000219057824 */ /* 0x040fe200078e0200 */
[----:B------:R-:W-:Y:S01]  /*0190*/  LEA R10, P1, R2, R19, 0x1 ;  /* 0x00000013020a7211 */ /* 0x000fe200078208ff */
[----:B------:R0:W2:Y:S01]  /*01a0*/  LDG.E.U16 R6, [R8.64] ;  /* 0x0000000608067981 */ /* 0x0000a2000c1e1500 */
[-C--:B------:R-:W-:Y:S01]  /*01b0*/  LEA.HI.X.SX32 R13, R0, R23.reuse, 0x1, P0 ;  /* 0x00000017000d7211 */ /* 0x080fe200000f0eff */
[----:B------:R-:W-:Y:S01]  /*01c0*/  IMAD R0, R25, 0x2, R5 ;  /* 0x0000000219007824 */ /* 0x000fe200078e0205 */
[----:B------:R-:W-:-:S02]  /*01d0*/  LEA.HI.X.SX32 R11, R2, R23, 0x1, P1 ;  /* 0x00000017020b7211 */ /* 0x000fc400008f0eff */
[----:B------:R-:W-:Y:S01]  /*01e0*/  LEA R14, P0, R5, R19, 0x1 ;  /* 0x00000013050e7211 */ /* 0x000fe200078008ff */
[----:B------:R1:W3:Y:S01]  /*01f0*/  LDG.E.U16 R21, [R12.64] ;  /* 0x000000060c157981 */ /* 0x0002e2000c1e1500 */
[----:B------:R-:W-:Y:S02]  /*0200*/  LEA R2, R25, R0, 0x1 ;  /* 0x0000000019027211 */ /* 0x000fe400078e08ff */
[----:B------:R-:W-:Y:S01]  /*0210*/  LEA.HI.X.SX32 R15, R5, R23, 0x1, P0 ;  /* 0x00000017050f7211 */ /* 0x000fe200000f0eff */
[----:B------:R4:W5:Y:S01]  /*0220*/  LDG.E.U16 R20, [R10.64] ;  /* 0x000000060a147981 */ /* 0x000962000c1e1500 */
[C---:B------:R-:W-:Y:S01]  /*0230*/  LEA R16, P0, R0.reuse, R19, 0x1 ;  /* 0x0000001300107211 */ /* 0x040fe200078008ff */
[C---:B------:R-:W-:Y:S02]  /*0240*/  IMAD R5, R25.reuse, 0x2, R2 ;  /* 0x0000000219057824 */ /* 0x040fe400078e0202 */
[----:B------:R1:W3:Y:S01]  /*0250*/  LDG.E.U16 R22, [R14.64] ;  /* 0x000000060e167981 */ /* 0x0002e2000c1e1500 */
[----:B------:R-:W-:Y:S01]  /*0260*/  LEA.HI.X.SX32 R17, R0, R23, 0x1, P0 ;  /* 0x0000001700117211 */ /* 0x000fe200000f0eff */
[----:B------:R-:W-:Y:S01]  /*0270*/  IMAD R0, R25, 0x2, R5 ;  /* 0x0000000219007824 */ /* 0x000fe200078e0205 */
[----:B0-----:R-:W-:-:S02]  /*0280*/  LEA R8, P0, R2, R19, 0x1 ;  /* 0x0000001302087211 */ /* 0x001fc400078008ff */
[C---:B------:R-:W-:Y:S01]  /*0290*/  LEA R18, P1, R5.reuse, R19, 0x1 ;  /* 0x0000001305127211 */ /* 0x040fe200078208ff */
[----:B------:R-:W3:Y:S01]  /*02a0*/  LDG.E.U16 R16, [R16.64] ;  /* 0x0000000610107981 */ /* 0x000ee2000c1e1500 */
[----:B------:R-:W-:Y:S02]  /*02b0*/  LEA.HI.X.SX32 R9, R2, R23, 0x1, P0 ;  /* 0x0000001702097211 */ /* 0x000fe400000f0eff */
[C---:B----4-:R-:W-:Y:S02]  /*02c0*/  LEA R10, P0, R0.reuse, R19, 0x1 ;  /* 0x00000013000a7211 */ /* 0x050fe400078008ff */
[-C--:B------:R-:W-:Y:S01]  /*02d0*/  LEA.HI.X.SX32 R19, R5, R23.reuse, 0x1, P1 ;  /* 0x0000001705137211 */ /* 0x080fe200008f0eff */
[----:B------:R0:W4:Y:S01]  /*02e0*/  LDG.E.U16 R8, [R8.64] ;  /* 0x0000000608087981 */ /* 0x000122000c1e1500 */
[----:B------:R-:W-:-:S03]  /*02f0*/  LEA.HI.X.SX32 R11, R0, R23, 0x1, P0 ;  /* 0x00000017000b7211 */ /* 0x000fc600000f0eff */
[----:B------:R-:W4:Y:S04]  /*0300*/  LDG.E.U16 R18, [R18.64] ;  /* 0x0000000612127981 */ /* 0x000f28000c1e1500 */
[----:B------:R-:W4:Y:S01]  /*0310*/  LDG.E.U16 R10, [R10.64] ;  /* 0x000000060a0a7981 */ /* 0x000f22000c1e1500 */
[----:B------:R-:W-:Y:S02]  /*0320*/  SHF.R.S32.HI R35, RZ, 0x6, R4 ;  /* 0x00000006ff237819 */ /* 0x000fe40000011404 */
[----:B------:R-:W-:Y:S02]  /*0330*/  LOP3.LUT R0, R4, 0x3f, RZ, 0xc0, !PT ;  /* 0x0000003f04007812 */ /* 0x000fe400078ec0ff */
[----:B------:R-:W-:Y:S02]  /*0340*/  IADD3 R34, R7, 0x40, RZ ;  /* 0x0000004007227810 */ /* 0x000fe40007ffe0ff */
[----:B------:R-:W-:-:S02]  /*0350*/  SGXT R35, R35, 0x1 ;  /* 0x000000012323781a */ /* 0x000fc40000000200 */
[----:B------:R-:W-:Y:S02]  /*0360*/  SHF.L.U32 R0, R0, 0x1, RZ ;  /* 0x0000000100007819 */ /* 0x000fe400000006ff */
[----:B------:R-:W-:Y:S02]  /*0370*/  ISETP.GE.AND P0, PT, R34, 0x1, PT ;  /* 0x000000012200780c */ /* 0x000fe40003f06270 */
[----:B------:R-:W-:-:S04]  /*0380*/  LOP3.LUT R35, R0, 0x90, R35, 0x78, !PT ;  /* 0x0000009000237812 */ /* 0x000fc800078e7823 */
[C---:B------:R-:W-:Y:S02]  /*0390*/  LOP3.LUT R5, R35.reuse, 0x20, RZ, 0x3c, !PT ;  /* 0x0000002023057812 */ /* 0x040fe400078e3cff */
[C---:B-1----:R-:W-:Y:S02]  /*03a0*/  LOP3.LUT R15, R35.reuse, 0x40, RZ, 0x3c, !PT ;  /* 0x00000040230f7812 */ /* 0x042fe400078e3cff */
[----:B0-----:R-:W-:Y:S01]  /*03b0*/  LOP3.LUT R9, R35, 0x60, RZ, 0x3c, !PT ;  /* 0x0000006023097812 */ /* 0x001fe200078e3cff */
[----:B------:R-:W-:Y:S01]  /*03c0*/  IMAD.MOV.U32 R25, RZ, RZ, -0x800000 ;  /* 0xff800000ff197424 */ /* 0x000fe200078e00ff */
[----:B------:R-:W-:Y:S01]  /*03d0*/  MOV R0, 0x3f800000 ;  /* 0x3f80000000007802 */ /* 0x000fe20000000f00 */
[----:B------:R-:W-:Y:S01]  /*03e0*/  IMAD.MOV.U32 R2, RZ, RZ, 0x3f800000 ;  /* 0x3f800000ff027424 */ /* 0x000fe200078e00ff */
[----:B------:R-:W-:Y:S01]  /*03f0*/  CS2R R12, SRZ ;  /* 0x00000000000c7805 */ /* 0x000fe2000001ff00 */
[----:B------:R-:W-:Y:S01]  /*0400*/  IMAD.MOV.U32 R24, RZ, RZ, -0x800000 ;  /* 0xff800000ff187424 */ /* 0x000fe200078e00ff */
[C---:B------:R-:W-:Y:S01]  /*0410*/  LOP3.LUT R38, R4.reuse, 0x60, RZ, 0xc0, !PT ;  /* 0x0000006004267812 */ /* 0x040fe200078ec0ff */
[----:B--2---:R0:W-:Y:S02]  /*0420*/  STS.U16 [R35], R6 ;  /* 0x0000000623007388 */ /* 0x0041e40000000400 */
[----:B0-----:R-:W-:-:S02]  /*0430*/  IMAD.SHL.U32 R6, R4, 0x2, RZ ;  /* 0x0000000204067824 */ /* 0x001fc400078e00ff */
[----:B---3--:R-:W-:Y:S04]  /*0440*/  STS.U16 [R35+0x400], R16 ;  /* 0x0004001023007388 */ /* 0x008fe80000000400 */
[----:B-----5:R-:W-:Y:S04]  /*0450*/  STS.U16 [R5+0x100], R20 ;  /* 0x0001001405007388 */ /* 0x020fe80000000400 */
[----:B----4-:R0:W-:Y:S04]  /*0460*/  STS.U16 [R5+0x500], R8 ;  /* 0x0005000805007388 */ /* 0x0101e80000000400 */
[----:B------:R-:W-:Y:S04]  /*0470*/  STS.U16 [R15+0x200], R21 ;  /* 0x000200150f007388 */ /* 0x000fe80000000400 */
[----:B------:R1:W-:Y:S01]  /*0480*/  STS.U16 [R15+0x600], R18 ;  /* 0x000600120f007388 */ /* 0x0003e20000000400 */
[----:B0-----:R-:W-:-:S03]  /*0490*/  LOP3.LUT R5, R4, 0x7, RZ, 0xc0, !PT ;  /* 0x0000000704057812 */ /* 0x001fc600078ec0ff */
[----:B------:R-:W-:Y:S04]  /*04a0*/  STS.U16 [R9+0x300], R22 ;  /* 0x0003001609007388 */ /* 0x000fe80000000400 */
[----:B------:R0:W-:Y:S01]  /*04b0*/  STS.U16 [R9+0x700], R10 ;  /* 0x0007000a09007388 */ /* 0x0001e20000000400 */
[----:B-1----:R-:W-:Y:S01]  /*04c0*/  CS2R R14, SRZ ;  /* 0x00000000000e7805 */ /* 0x002fe2000001ff00 */
[----:B0-----:R-:W-:Y:S01]  /*04d0*/  CS2R R8, SRZ ;  /* 0x0000000000087805 */ /* 0x001fe2000001ff00 */
[----:B------:R-:W-:Y:S01]  /*04e0*/  CS2R R10, SRZ ;  /* 0x00000000000a7805 */ /* 0x000fe2000001ff00 */
[----:B------:R-:W-:Y:S05]  /*04f0*/  @!P0 BRA `(.L_x_0) ;  /* 0x00000cf000008947 */ /* 0x000fea0003800000 */
[C---:B------:R-:W-:Y:S01]  /*0500*/  LOP3.LUT R9, R4.reuse, 0xf, RZ, 0xc0, !PT ;  /* 0x0000000f04097812 */ /* 0x040fe200078ec0ff */
[----:B------:R-:W-:Y:S01]  /*0510*/  IMAD R0, R3, c[0x0][0x1a0], RZ ;  /* 0x0000680003007a24 */ /* 0x000fe200078e02ff */
[----:B------:R-:W-:Y:S01]  /*0520*/  SHF.L.U32 R11, R5, 0x4, RZ ;  /* 0x00000004050b7819 */ /* 0x000fe200000006ff */
[----:B------:R-:W-:Y:S01]  /*0530*/  IMAD R2, R3, c[0x0][0x1b0], RZ ;  /* 0x00006c0003027a24 */ /* 0x000fe200078e02ff */
[----:B------:R-:W-:Y:S01]  /*0540*/  LOP3.LUT R18, R4, 0x10, RZ, 0xc0, !PT ;  /* 0x0000001004127812 */ /* 0x000fe200078ec0ff */
[----:B------:R-:W-:Y:S01]  /*0550*/  IMAD R10, R9, c[0x0][0x1a8], RZ ;  /* 0x00006a00090a7a24 */ /* 0x000fe200078e02ff */
[----:B------:R-:W-:Y:S01]  /*0560*/  LOP3.LUT R17, R11, 0x60, R4, 0x78, !PT ;  /* 0x000000600b117812 */ /* 0x000fe200078e7804 */
[----:B------:R-:W-:Y:S01]  /*0570*/  IMAD R13, R9, c[0x0][0x1b4], RZ ;  /* 0x00006d00090d7a24 */ /* 0x000fe200078e02ff */
[----:B------:R-:W-:Y:S01]  /*0580*/  LEA R28, R5, R18, 0x1 ;  /* 0x00000012051c7211 */ /* 0x000fe200078e08ff */
[----:B------:R-:W-:Y:S01]  /*0590*/  IMAD.SHL.U32 R8, R0, 0x2, RZ ;  /* 0x0000000200087824 */ /* 0x000fe200078e00ff */
[----:B------:R-:W-:Y:S01]  /*05a0*/  LOP3.LUT R17, R17, 0x10, R6, 0x78, !PT ;  /* 0x0000001011117812 */ /* 0x000fe200078e7806 */
[----:B------:R-:W-:Y:S01]  /*05b0*/  IMAD.SHL.U32 R9, R10, 0x2, RZ ;  /* 0x000000020a097824 */ /* 0x000fe200078e00ff */
[----:B------:R-:W-:Y:S01]  /*05c0*/  SHF.R.U32.HI R16, RZ, 0x2, R4 ;  /* 0x00000002ff107819 */ /* 0x000fe20000011604 */
[----:B------:R-:W-:Y:S01]  /*05d0*/  IMAD.SHL.U32 R12, R2, 0x2, RZ ;  /* 0x00000002020c7824 */ /* 0x000fe200078e00ff */
[----:B------:R-:W-:Y:S01]  /*05e0*/  LEA R28, R28, R17, 0x6 ;  /* 0x000000111c1c7211 */ /* 0x000fe200078e30ff */
[----:B------:R-:W-:Y:S01]  /*05f0*/  IMAD.SHL.U32 R15, R13, 0x2, RZ ;  /* 0x000000020d0f7824 */ /* 0x000fe200078e00ff */
[----:B------:R-:W-:Y:S01]  /*0600*/  IADD3 R51, P0, P1, R9, c[0x0][0x168], R8 ;  /* 0x00005a0009337a10 */ /* 0x000fe2000791e008 */
[----:B------:R-:W-:Y:S01]  /*0610*/  IMAD.HI R0, R0, 0x2, RZ ;  /* 0x0000000200007827 */ /* 0x000fe200078e02ff */
[----:B------:R-:W-:Y:S01]  /*0620*/  SHF.R.S32.HI R9, RZ, 0x2, R4 ;  /* 0x00000002ff097819 */ /* 0x000fe20000011404 */
[----:B------:R-:W-:Y:S01]  /*0630*/  UMOV UR4, URZ ;  /* 0x0000003f00047c82 */ /* 0x000fe20008000000 */
[----:B------:R-:W-:Y:S01]  /*0640*/  IADD3 R12, P2, P3, R15, c[0x0][0x170], R12 ;  /* 0x00005c000f0c7a10 */ /* 0x000fe20007b5e00c */
[----:B------:R-:W-:Y:S01]  /*0650*/  IMAD.HI R11, R10, 0x2, RZ ;  /* 0x000000020a0b7827 */ /* 0x000fe200078e02ff */
[----:B------:R-:W-:Y:S01]  /*0660*/  SGXT R9, R9, 0x1 ;  /* 0x000000010909781a */ /* 0x000fe20000000200 */
[----:B------:R-:W-:Y:S01]  /*0670*/  UMOV UR5, URZ ;  /* 0x0000003f00057c82 */ /* 0x000fe20008000000 */
[----:B------:R-:W-:Y:S01]  /*0680*/  MOV R10, c[0x0][0x1b8] ;  /* 0x00006e00000a7a02 */ /* 0x000fe20000000f00 */
[----:B------:R-:W-:Y:S01]  /*0690*/  IMAD.HI R8, R2, 0x2, RZ ;  /* 0x0000000202087827 */ /* 0x000fe200078e02ff */
[----:B------:R-:W-:-:S02]  /*06a0*/  IADD3.X R15, R11, c[0x0][0x16c], R0, P0, P1 ;  /* 0x00005b000b0f7a10 */ /* 0x000fc400007e2400 */
[----:B------:R-:W-:Y:S01]  /*06b0*/  SHF.R.U32.HI R0, RZ, 0x4, R4 ;  /* 0x00000004ff007819 */ /* 0x000fe20000011604 */
[----:B------:R-:W-:Y:S01]  /*06c0*/  IMAD.HI R13, R13, 0x2, RZ ;  /* 0x000000020d0d7827 */ /* 0x000fe200078e02ff */
[----:B------:R-:W-:Y:S02]  /*06d0*/  LOP3.LUT R11, R9, 0x90, RZ, 0xc0, !PT ;  /* 0x00000090090b7812 */ /* 0x000fe400078ec0ff */
[----:B------:R-:W-:Y:S01]  /*06e0*/  SGXT.U32 R0, R0, 0x3 ;  /* 0x000000030000781a */ /* 0x000fe20000000000 */
[----:B------:R-:W-:Y:S01]  /*06f0*/  IMAD.MOV.U32 R17, RZ, RZ, c[0x0][0x1a4] ;  /* 0x00006900ff117624 */ /* 0x000fe200078e00ff */
[----:B------:R-:W-:Y:S01]  /*0700*/  LOP3.LUT R29, R4, 0x3, RZ, 0xc0, !PT ;  /* 0x00000003041d7812 */ /* 0x000fe200078ec0ff */
[----:B------:R-:W-:Y:S01]  /*0710*/  IMAD.MOV.U32 R44, RZ, RZ, -0x800000 ;  /* 0xff800000ff2c7424 */ /* 0x000fe200078e00ff */
[----:B------:R-:W-:Y:S01]  /*0720*/  IADD3.X R13, R13, c[0x0][0x174], R8, P2, P3 ;  /* 0x00005d000d0d7a10 */ /* 0x000fe200017e6408 */
[C---:B------:R-:W-:Y:S01]  /*0730*/  IMAD R2, R0.reuse, c[0x0][0x1a4], RZ ;  /* 0x0000690000027a24 */ /* 0x040fe200078e02ff */
[----:B------:R-:W-:Y:S01]  /*0740*/  SHF.R.U32.HI R14, RZ, 0x1, R38 ;  /* 0x00000001ff0e7819 */ /* 0x000fe20000011626 */
[----:B------:R-:W-:Y:S01]  /*0750*/  IMAD R9, R0, c[0x0][0x1b8], RZ ;  /* 0x00006e0000097a24 */ /* 0x000fe200078e02ff */
[----:B------:R-:W-:Y:S01]  /*0760*/  SGXT.U32 R16, R16, 0x3 ;  /* 0x000000031010781a */ /* 0x000fe20000000000 */
[----:B------:R-:W-:Y:S01]  /*0770*/  IMAD R0, R17, 0x8, R2 ;  /* 0x0000000811007824 */ /* 0x000fe200078e0202 */
[----:B------:R-:W-:Y:S01]  /*0780*/  LOP3.LUT R11, R11, 0x10, R6, 0x78, !PT ;  /* 0x000000100b0b7812 */ /* 0x000fe200078e7806 */
[----:B------:R-:W-:Y:S01]  /*0790*/  IMAD R30, R29, 0x2, R18 ;  /* 0x000000021d1e7824 */ /* 0x000fe200078e0212 */
[----:B------:R-:W-:Y:S01]  /*07a0*/  LEA R8, R10, R9, 0x3 ;  /* 0x000000090a087211 */ /* 0x000fe200078e18ff */
[----:B------:R-:W-:Y:S01]  /*07b0*/  IMAD.MOV.U32 R32, RZ, RZ, RZ ;  /* 0x000000ffff207224 */ /* 0x000fe200078e00ff */
[-C--:B------:R-:W-:Y:S01]  /*07c0*/  LEA R52, P0, R2, R51.reuse, 0x1 ;  /* 0x0000003302347211 */ /* 0x080fe200078008ff */
[----:B------:R-:W-:Y:S01]  /*07d0*/  IMAD.U32 R30, R30, 0x10, R11 ;  /* 0x000000101e1e7824 */ /* 0x000fe200078e000b */
[----:B------:R-:W-:Y:S01]  /*07e0*/  LEA R50, P1, R0, R51, 0x1 ;  /* 0x0000003300327211 */ /* 0x000fe200078208ff */
[----:B------:R-:W-:Y:S01]  /*07f0*/  IMAD.MOV.U32 R39, RZ, RZ, -0x800000 ;  /* 0xff800000ff277424 */ /* 0x000fe200078e00ff */
[-C--:B------:R-:W-:Y:S01]  /*0800*/  LEA R42, P2, R9, R12.reuse, 0x1 ;  /* 0x0000000c092a7211 */ /* 0x080fe200078408ff */
[----:B------:R-:W-:Y:S01]  /*0810*/  CS2R R10, SRZ ;  /* 0x00000000000a7805 */ /* 0x000fe2000001ff00 */
[----:B------:R-:W-:-:S02]  /*0820*/  LEA R40, P3, R8, R12, 0x1 ;  /* 0x0000000c08287211 */ /* 0x000fc400078608ff */
[----:B------:R-:W-:Y:S02]  /*0830*/  LOP3.LUT R7, R7, R14, R16, 0xfe, !PT ;  /* 0x0000000e07077212 */ /* 0x000fe400078efe10 */
[-C--:B------:R-:W-:Y:S01]  /*0840*/  LEA.HI.X.SX32 R53, R2, R15.reuse, 0x1, P0 ;  /* 0x0000000f02357211 */ /* 0x080fe200000f0eff */
[----:B------:R-:W-:Y:S01]  /*0850*/  IMAD.MOV.U32 R2, RZ, RZ, 0x3f800000 ;  /* 0x3f800000ff027424 */ /* 0x000fe200078e00ff */
[----:B------:R-:W-:Y:S02]  /*0860*/  LEA.HI.X.SX32 R51, R0, R15, 0x1, P1 ;  /* 0x0000000f00337211 */ /* 0x000fe400008f0eff */
[-C--:B------:R-:W-:Y:S01]  /*0870*/  LEA.HI.X.SX32 R43, R9, R13.reuse, 0x1, P2 ;  /* 0x0000000d092b7211 */ /* 0x080fe200010f0eff */
[----:B------:R-:W-:Y:S01]  /*0880*/  CS2R R14, SRZ ;  /* 0x00000000000e7805 */ /* 0x000fe2000001ff00 */
[----:B------:R-:W-:Y:S02]  /*0890*/  LEA.HI.X.SX32 R41, R8, R13, 0x1, P3 ;  /* 0x0000000d08297211 */ /* 0x000fe400018f0eff */
[----:B------:R-:W-:Y:S01]  /*08a0*/  MOV R31, RZ ;  /* 0x000000ff001f7202 */ /* 0x000fe20000000f00 */
[----:B------:R-:W-:Y:S01]  /*08b0*/  CS2R R12, SRZ ;  /* 0x00000000000c7805 */ /* 0x000fe2000001ff00 */
[----:B------:R-:W-:Y:S01]  /*08c0*/  MOV R0, 0x3f800000 ;  /* 0x3f80000000007802 */ /* 0x000fe20000000f00 */
[----:B------:R-:W-:Y:S01]  /*08d0*/  CS2R R8, SRZ ;  /* 0x0000000000087805 */ /* 0x000fe2000001ff00 */
[----:B------:R-:W-:-:S02]  /*08e0*/  LOP3.LUT R33, R7, 0x8, RZ, 0xfc, !PT ;  /* 0x0000000807217812 */ /* 0x000fc400078efcff */
.L_x_1:
[----:B------:R-:W-:-:S04]  /*08f0*/  IMAD.WIDE R24, R31, 0x2, R50 ;  /* 0x000000021f187825 */ /* 0x000fc800078e0232 */
[----:B------:R-:W-:Y:S02]  /*0900*/  IMAD.WIDE R20, R31, 0x2, R52 ;  /* 0x000000021f147825 */ /* 0x000fe400078e0234 */
[----:B------:R-:W2:Y:S04]  /*0910*/  LDG.E.U16 R24, [R24.64] ;  /* 0x0000000618187981 */ /* 0x000ea8000c1e1500 */
[----:B------:R-:W3:Y:S04]  /*0920*/  LDG.E.U16 R45, [R20.64] ;  /* 0x00000006142d7981 */ /* 0x000ee8000c1e1500 */
[----:B------:R-:W-:Y:S01]  /*0930*/  BAR.SYNC.DEFER_BLOCKING 0x0 ;  /* 0x0000000000007b1d */ /* 0x000fe20000010000 */
[----:B------:R-:W-:-:S04]  /*0940*/  IMAD.WIDE R46, R32, 0x2, R42 ;  /* 0x00000002202e7825 */ /* 0x000fc800078e022a */
[----:B------:R-:W-:Y:S01]  /*0950*/  IMAD.WIDE R48, R32, 0x2, R40 ;  /* 0x0000000220307825 */ /* 0x000fe200078e0228 */
[----:B--2---:R-:W-:Y:S04]  /*0960*/  STS.U16 [R35+0x900], R24 ;  /* 0x0009001823007388 */ /* 0x004fe80000000400 */
[----:B---3--:R-:W-:Y:S04]  /*0970*/  STS.U16 [R35+0x800], R45 ;  /* 0x0008002d23007388 */ /* 0x008fe80000000400 */
[----:B------:R-:W-:Y:S06]  /*0980*/  BAR.SYNC.DEFER_BLOCKING 0x0 ;  /* 0x0000000000007b1d */ /* 0x000fec0000010000 */
[----:B------:R-:W2:Y:S04]  /*0990*/  LDG.E.U16 R46, [R46.64] ;  /* 0x000000062e2e7981 */ /* 0x000ea8000c1e1500 */
[----:B------:R-:W3:Y:S04]  /*09a0*/  LDG.E.U16 R48, [R48.64] ;  /* 0x0000000630307981 */ /* 0x000ee8000c1e1500 */
[----:B------:R-:W-:Y:S04]  /*09b0*/  LDSM.16.MT88.4 R16, [R28] ;  /* 0x000000001c10783b */ /* 0x000fe80000004200 */
[----:B------:R-:W0:Y:S04]  /*09c0*/  LDSM.16.M88.4 R20, [R30+0x800] ;  /* 0x000800001e14783b */ /* 0x000e280000000200 */
[----:B------:R-:W-:Y:S01]  /*09d0*/  BAR.SYNC.DEFER_BLOCKING 0x0 ;  /* 0x0000000000007b1d */ /* 0x000fe20000010000 */
[C---:B0-----:R-:W-:Y:S08]  /*09e0*/  HMMA.16816.F32.BF16 R24, R16.reuse, R20, RZ ;  /* 0x000000141018723c */ /* 0x041ff000000418ff */
[----:B------:R-:W-:Y:S07]  /*09f0*/  HMMA.16816.F32.BF16 R16, R16, R22, RZ ;  /* 0x000000161010723c */ /* 0x000fee00000418ff */
[----:B------:R-:W-:-:S04]  /*0a00*/  LEA R22, P1, R29, UR4, 0x1 ;  /* 0x000000041d167c11 */ /* 0x000fc8000f8208ff */
[----:B------:R-:W-:Y:S01]  /*0a10*/  IADD3 R20, P2, R22, 0x8, RZ ;  /* 0x0000000816147810 */ /* 0x000fe20007f5e0ff */
[----:B------:R-:W-:-:S03]  /*0a20*/  IMAD.X R21, RZ, RZ, UR5, P1 ;  /* 0x00000005ff157e24 */ /* 0x000fc600088e06ff */
[-C--:B------:R-:W-:Y:S01]  /*0a30*/  ISETP.GT.U32.AND P0, PT, R20, R7.reuse, PT ;  /* 0x000000071400720c */ /* 0x080fe20003f04070 */
[----:B------:R-:W-:Y:S01]  /*0a40*/  IMAD.X R20, RZ, RZ, R21, P2 ;  /* 0x000000ffff147224 */ /* 0x000fe200010e0615 */
[CC--:B------:R-:W-:Y:S02]  /*0a50*/  ISETP.GT.U32.AND P1, PT, R22.reuse, R7.reuse, PT ;  /* 0x000000071600720c */ /* 0x0c0fe40003f24070 */
[----:B------:R-:W-:Y:S02]  /*0a60*/  ISETP.GE.U32.AND P2, PT, R22, R7, PT ;  /* 0x000000071600720c */ /* 0x000fe40003f46070 */
[----:B------:R-:W-:Y:S02]  /*0a70*/  ISETP.GT.U32.AND.EX P0, PT, R20, RZ, PT, P0 ;  /* 0x000000ff1400720c */ /* 0x000fe40003f04100 */
[C---:B------:R-:W-:Y:S02]  /*0a80*/  IADD3 R20, P5, R22.reuse, 0x9, RZ ;  /* 0x0000000916147810 */ /* 0x040fe40007fbe0ff */
[----:B------:R-:W-:-:S02]  /*0a90*/  ISETP.GT.U32.AND P3, PT, R22, R33, PT ;  /* 0x000000211600720c */ /* 0x000fc40003f64070 */
[----:B------:R-:W-:Y:S02]  /*0aa0*/  ISETP.GE.U32.AND P4, PT, R22, R33, PT ;  /* 0x000000211600720c */ /* 0x000fe40003f86070 */
[----:B------:R-:W-:Y:S02]  /*0ab0*/  IADD3.X R22, RZ, R21, RZ, P5, !PT ;  /* 0x00000015ff167210 */ /* 0x000fe40002ffe4ff */
[C---:B------:R-:W-:Y:S02]  /*0ac0*/  ISETP.GT.U32.AND.EX P1, PT, R21.reuse, RZ, PT, P1 ;  /* 0x000000ff1500720c */ /* 0x040fe40003f24110 */
[C---:B------:R-:W-:Y:S02]  /*0ad0*/  ISETP.GE.U32.AND.EX P2, PT, R21.reuse, RZ, PT, P2 ;  /* 0x000000ff1500720c */ /* 0x040fe40003f46120 */
[C---:B------:R-:W-:Y:S02]  /*0ae0*/  ISETP.GT.U32.AND.EX P3, PT, R21.reuse, RZ, PT, P3 ;  /* 0x000000ff1500720c */ /* 0x040fe40003f64130 */
[----:B------:R-:W-:Y:S01]  /*0af0*/  ISETP.GE.U32.AND.EX P4, PT, R21, RZ, PT, P4 ;  /* 0x000000ff1500720c */ /* 0x000fe20003f86140 */
[----:B------:R-:W-:Y:S01]  /*0b00*/  FMUL R21, R25, c[0x0][0x188] ;  /* 0x0000620019157a20 */ /* 0x000fe20000400000 */
[----:B------:R-:W-:-:S02]  /*0b10*/  ISETP.GT.U32.AND P5, PT, R20, R7, PT ;  /* 0x000000071400720c */ /* 0x000fc40003fa4070 */
[----:B------:R-:W-:Y:S01]  /*0b20*/  ISETP.GT.U32.AND P6, PT, R20, R33, PT ;  /* 0x000000211400720c */ /* 0x000fe20003fc4070 */
[----:B------:R-:W-:Y:S01]  /*0b30*/  FMUL R20, R24, c[0x0][0x188] ;  /* 0x0000620018147a20 */ /* 0x000fe20000400000 */
[----:B------:R-:W-:Y:S01]  /*0b40*/  FSEL R21, R21, -INF , !P2 ;  /* 0xff80000015157808 */ /* 0x000fe20005000000 */
[----:B------:R-:W-:-:S03]  /*0b50*/  FMUL R16, R16, c[0x0][0x188] ;  /* 0x0000620010107a20 */ /* 0x000fc60000400000 */
[----:B------:R-:W-:Y:S01]  /*0b60*/  FSEL R20, R20, -INF , !P1 ;  /* 0xff80000014147808 */ /* 0x000fe20004800000 */
[----:B------:R-:W-:Y:S01]  /*0b70*/  FMUL R17, R17, c[0x0][0x188] ;  /* 0x0000620011117a20 */ /* 0x000fe20000400000 */
[C---:B------:R-:W-:Y:S02]  /*0b80*/  ISETP.GT.U32.AND.EX P5, PT, R22.reuse, RZ, PT, P5 ;  /* 0x000000ff1600720c */ /* 0x040fe40003fa4150 */
[----:B------:R-:W-:Y:S02]  /*0b90*/  ISETP.GT.U32.AND.EX P6, PT, R22, RZ, PT, P6 ;  /* 0x000000ff1600720c */ /* 0x000fe40003fc4160 */
[----:B------:R-:W-:Y:S02]  /*0ba0*/  FSEL R22, R16, -INF , !P0 ;  /* 0xff80000010167808 */ /* 0x000fe40004000000 */
[----:B------:R-:W-:Y:S01]  /*0bb0*/  FMNMX R23, R20, R21, !PT ;  /* 0x0000001514177209 */ /* 0x000fe20007800000 */
[----:B------:R-:W-:Y:S01]  /*0bc0*/  FMUL R27, R27, c[0x0][0x188] ;  /* 0x000062001b1b7a20 */ /* 0x000fe20000400000 */
[----:B------:R-:W-:Y:S01]  /*0bd0*/  FSEL R16, R17, -INF , !P5 ;  /* 0xff80000011107808 */ /* 0x000fe20006800000 */
[----:B------:R-:W-:Y:S01]  /*0be0*/  FMUL R17, R26, c[0x0][0x188] ;  /* 0x000062001a117a20 */ /* 0x000fe20000400000 */
[----:B------:R-:W-:-:S04]  /*0bf0*/  FMNMX R23, R22, R23, !PT ;  /* 0x0000001716177209 */ /* 0x000fc80007800000 */
[----:B------:R-:W-:Y:S01]  /*0c00*/  FMNMX R24, R16, R23, !PT ;  /* 0x0000001710187209 */ /* 0x000fe20007800000 */
[----:B------:R-:W-:Y:S01]  /*0c10*/  FMUL R23, R18, c[0x0][0x188] ;  /* 0x0000620012177a20 */ /* 0x000fe20000400000 */
[----:B------:R-:W-:Y:S02]  /*0c20*/  FSEL R17, R17, -INF , !P3 ;  /* 0xff80000011117808 */ /* 0x000fe40005800000 */
[----:B------:R-:W-:Y:S01]  /*0c30*/  FSEL R18, R27, -INF , !P4 ;  /* 0xff8000001b127808 */ /* 0x000fe20006000000 */
[----:B------:R-:W-:Y:S01]  /*0c40*/  FMUL R19, R19, c[0x0][0x188] ;  /* 0x0000620013137a20 */ /* 0x000fe20000400000 */
[----:B------:R-:W-:Y:S01]  /*0c50*/  FSEL R23, R23, -INF , !P1 ;  /* 0xff80000017177808 */ /* 0x000fe20004800000 */
[----:B------:R-:W0:Y:S01]  /*0c60*/  SHFL.BFLY PT, R25, R24, 0x2, 0x1f ;  /* 0x0c401f0018197f89 */ /* 0x000e2200000e0000 */
[----:B------:R-:W-:Y:S02]  /*0c70*/  FMNMX R26, R17, R18, !PT ;  /* 0x00000012111a7209 */ /* 0x000fe40007800000 */
[----:B------:R-:W-:-:S02]  /*0c80*/  FSEL R19, R19, -INF , !P6 ;  /* 0xff80000013137808 */ /* 0x000fc40007000000 */
[----:B------:R-:W-:-:S04]  /*0c90*/  FMNMX R26, R23, R26, !PT ;  /* 0x0000001a171a7209 */ /* 0x000fc80007800000 */
[----:B------:R-:W-:-:S05]  /*0ca0*/  FMNMX R26, R19, R26, !PT ;  /* 0x0000001a131a7209 */ /* 0x000fca0007800000 */
[----:B------:R-:W1:Y:S01]  /*0cb0*/  SHFL.BFLY PT, R27, R26, 0x2, 0x1f ;  /* 0x0c401f001a1b7f89 */ /* 0x000e6200000e0000 */
[----:B0-----:R-:W-:-:S05]  /*0cc0*/  FMNMX R45, R24, R25, !PT ;  /* 0x00000019182d7209 */ /* 0x001fca0007800000 */
[----:B------:R-:W0:Y:S01]  /*0cd0*/  SHFL.BFLY PT, R25, R45, 0x1, 0x1f ;  /* 0x0c201f002d197f89 */ /* 0x000e2200000e0000 */
[----:B-1----:R-:W-:-:S05]  /*0ce0*/  FMNMX R27, R26, R27, !PT ;  /* 0x0000001b1a1b7209 */ /* 0x002fca0007800000 */
[----:B------:R-:W1:Y:S01]  /*0cf0*/  SHFL.BFLY PT, R24, R27, 0x1, 0x1f ;  /* 0x0c201f001b187f89 */ /* 0x000e6200000e0000 */
[----:B0-----:R-:W-:-:S04]  /*0d00*/  FMNMX R25, R45, R25, !PT ;  /* 0x000000192d197209 */ /* 0x001fc80007800000 */
[----:B------:R-:W-:-:S05]  /*0d10*/  FMNMX R25, R25, R44, !PT ;  /* 0x0000002c19197209 */ /* 0x000fca0007800000 */
[--C-:B------:R-:W-:Y:S02]  /*0d20*/  FADD R20, R20, -R25.reuse ;  /* 0x8000001914147221 */ /* 0x100fe40000000000 */
[----:B------:R-:W-:Y:S02]  /*0d30*/  FADD R21, R21, -R25 ;  /* 0x8000001915157221 */ /* 0x000fe40000000000 */
[----:B------:R-:W-:Y:S01]  /*0d40*/  FMUL R20, R20, 1.4426950216293334961 ;  /* 0x3fb8aa3b14147820 */ /* 0x000fe20000400000 */
[----:B-1----:R-:W-:Y:S01]  /*0d50*/  FMNMX R24, R27, R24, !PT ;  /* 0x000000181b187209 */ /* 0x002fe20007800000 */
[----:B------:R-:W-:-:S03]  /*0d60*/  FMUL R26, R21, 1.4426950216293334961 ;  /* 0x3fb8aa3b151a7820 */ /* 0x000fc60000400000 */
[----:B------:R-:W-:Y:S01]  /*0d70*/  FMNMX R24, R24, R39, !PT ;  /* 0x0000002718187209 */ /* 0x000fe20007800000 */
[----:B------:R-:W-:Y:S01]  /*0d80*/  FADD R22, R22, -R25 ;  /* 0x8000001916167221 */ /* 0x000fe20000000000 */
[----:B------:R-:W-:Y:S03]  /*0d90*/  MUFU.EX2 R20, R20 ;  /* 0x0000001400147308 */ /* 0x000fe60000000800 */
[--C-:B------:R-:W-:Y:S02]  /*0da0*/  FADD R17, R17, -R24.reuse ;  /* 0x8000001811117221 */ /* 0x100fe40000000000 */
[----:B------:R-:W-:-:S03]  /*0db0*/  FADD R18, R18, -R24 ;  /* 0x8000001812127221 */ /* 0x000fc60000000000 */
[----:B------:R-:W0:Y:S01]  /*0dc0*/  MUFU.EX2 R45, R26 ;  /* 0x0000001a002d7308 */ /* 0x000e220000000800 */
[----:B------:R-:W-:Y:S02]  /*0dd0*/  FMUL R21, R22, 1.4426950216293334961 ;  /* 0x3fb8aa3b16157820 */ /* 0x000fe40000400000 */
[----:B------:R-:W-:Y:S02]  /*0de0*/  FADD R16, R16, -R25 ;  /* 0x8000001910107221 */ /* 0x000fe40000000000 */
[----:B------:R-:W-:Y:S02]  /*0df0*/  FMUL R17, R17, 1.4426950216293334961 ;  /* 0x3fb8aa3b11117820 */ /* 0x000fe40000400000 */
[----:B------:R-:W-:Y:S01]  /*0e00*/  FMUL R27, R18, 1.4426950216293334961 ;  /* 0x3fb8aa3b121b7820 */ /* 0x000fe20000400000 */
[----:B------:R-:W1:Y:S01]  /*0e10*/  MUFU.EX2 R21, R21 ;  /* 0x0000001500157308 */ /* 0x000e620000000800 */
[----:B------:R-:W-:Y:S02]  /*0e20*/  FMUL R16, R16, 1.4426950216293334961 ;  /* 0x3fb8aa3b10107820 */ /* 0x000fe40000400000 */
[----:B------:R-:W-:-:S05]  /*0e30*/  FADD R23, R23, -R24 ;  /* 0x8000001817177221 */ /* 0x000fca0000000000 */
[----:B------:R-:W-:Y:S01]  /*0e40*/  MUFU.EX2 R17, R17 ;  /* 0x0000001100117308 */ /* 0x000fe20000000800 */
[----:B0-----:R-:W-:-:S07]  /*0e50*/  FADD R18, R20, R45 ;  /* 0x0000002d14127221 */ /* 0x001fce0000000000 */
[----:B------:R-:W-:Y:S08]  /*0e60*/  MUFU.EX2 R27, R27 ;  /* 0x0000001b001b7308 */ /* 0x000ff00000000800 */
[----:B------:R0:W4:Y:S02]  /*0e70*/  MUFU.EX2 R22, R16 ;  /* 0x0000001000167308 */ /* 0x0001240000000800 */
[----:B0-----:R-:W-:Y:S01]  /*0e80*/  F2FP.BF16.PACK_AB R16, R45, R20 ;  /* 0x000000142d10723e */ /* 0x001fe200000010ff */
[----:B------:R-:W-:-:S02]  /*0e90*/  FADD R20, R19, -R24 ;  /* 0x8000001813147221 */ /* 0x000fc40000000000 */
[----:B------:R-:W-:Y:S02]  /*0ea0*/  FMUL R45, R23, 1.4426950216293334961 ;  /* 0x3fb8aa3b172d7820 */ /* 0x000fe40000400000 */
[----:B-1----:R-:W-:Y:S02]  /*0eb0*/  FADD R23, R21, R18 ;  /* 0x0000001215177221 */ /* 0x002fe40000000000 */
[----:B------:R-:W0:Y:S01]  /*0ec0*/  MUFU.EX2 R19, R45 ;  /* 0x0000002d00137308 */ /* 0x000e220000000800 */
[C---:B----4-:R-:W-:Y:S01]  /*0ed0*/  F2FP.BF16.PACK_AB R18, R22.reuse, R21 ;  /* 0x000000151612723e */ /* 0x050fe200000010ff */
[----:B------:R-:W-:Y:S02]  /*0ee0*/  FADD R26, R22, R23 ;  /* 0x00000017161a7221 */ /* 0x000fe40000000000 */
[----:B------:R-:W-:Y:S01]  /*0ef0*/  FADD R39, -R24, R39 ;  /* 0x0000002718277221 */ /* 0x000fe20000000100 */
[----:B--2---:R1:W-:Y:S04]  /*0f00*/  STS.U16 [R35+0x800], R46 ;  /* 0x0008002e23007388 */ /* 0x0043e80000000400 */
[----:B---3--:R-:W-:Y:S01]  /*0f10*/  STS.U16 [R35+0x900], R48 ;  /* 0x0009003023007388 */ /* 0x008fe20000000400 */
[----:B-1----:R-:W-:-:S02]  /*0f20*/  FMUL R46, R20, 1.4426950216293334961 ;  /* 0x3fb8aa3b142e7820 */ /* 0x002fc40000400000 */
[----:B------:R-:W-:Y:S02]  /*0f30*/  FADD R20, -R25, R44 ;  /* 0x0000002c19147221 */ /* 0x000fe40000000100 */
[----:B------:R-:W-:Y:S02]  /*0f40*/  FADD R44, R17, R27 ;  /* 0x0000001b112c7221 */ /* 0x000fe40000000000 */
[----:B------:R-:W1:Y:S01]  /*0f50*/  MUFU.EX2 R46, R46 ;  /* 0x0000002e002e7308 */ /* 0x000e620000000800 */
[----:B------:R-:W-:Y:S01]  /*0f60*/  F2FP.BF16.PACK_AB R17, R27, R17 ;  /* 0x000000111b11723e */ /* 0x000fe200000010ff */
[----:B------:R-:W-:Y:S01]  /*0f70*/  FMUL R27, R20, 1.4426950216293334961 ;  /* 0x3fb8aa3b141b7820 */ /* 0x000fe20000400000 */
[----:B------:R-:W-:Y:S01]  /*0f80*/  BAR.SYNC.DEFER_BLOCKING 0x0 ;  /* 0x0000000000007b1d */ /* 0x000fe20000010000 */
[----:B0-----:R-:W-:Y:S02]  /*0f90*/  FADD R47, R19, R44 ;  /* 0x0000002c132f7221 */ /* 0x001fe40000000000 */
[----:B------:R-:W-:-:S03]  /*0fa0*/  FMUL R39, R39, 1.4426950216293334961 ;  /* 0x3fb8aa3b27277820 */ /* 0x000fc60000400000 */
[----:B------:R-:W0:Y:S01]  /*0fb0*/  MUFU.EX2 R27, R27 ;  /* 0x0000001b001b7308 */ /* 0x000e220000000800 */
[----:B------:R-:W-:Y:S01]  /*0fc0*/  LDSM.16.M88.4 R20, [R30+0x800] ;  /* 0x000800001e14783b */ /* 0x000fe20000000200 */
[----:B-1----:R-:W-:-:S06]  /*0fd0*/  FADD R47, R46, R47 ;  /* 0x0000002f2e2f7221 */ /* 0x002fcc0000000000 */
[----:B------:R-:W1:Y:S01]  /*0fe0*/  MUFU.EX2 R39, R39 ;  /* 0x0000002700277308 */ /* 0x000e620000000800 */
[----:B------:R-:W2:Y:S04]  /*0ff0*/  SHFL.BFLY PT, R45, R26, 0x2, 0x1f ;  /* 0x0c401f001a2d7f89 */ /* 0x000ea800000e0000 */
[----:B------:R-:W3:Y:S01]  /*1000*/  SHFL.BFLY PT, R44, R47, 0x2, 0x1f ;  /* 0x0c401f002f2c7f89 */ /* 0x000ee200000e0000 */
[----:B------:R-:W-:Y:S01]  /*1010*/  F2FP.BF16.PACK_AB R19, R46, R19 ;  /* 0x000000132e13723e */ /* 0x000fe200000010ff */
[C---:B0-----:R-:W-:Y:S02]  /*1020*/  FMUL R12, R27.reuse, R12 ;  /* 0x0000000c1b0c7220 */ /* 0x041fe40000400000 */
[----:B------:R-:W-:Y:S02]  /*1030*/  FMUL R13, R27, R13 ;  /* 0x0000000d1b0d7220 */ /* 0x000fe40000400000 */
[----:B-1----:R-:W-:-:S02]  /*1040*/  FMUL R14, R39, R14 ;  /* 0x0000000e270e7220 */ /* 0x002fc40000400000 */
[----:B------:R-:W-:Y:S01]  /*1050*/  FMUL R15, R39, R15 ;  /* 0x0000000f270f7220 */ /* 0x000fe20000400000 */
[----:B------:R-:W-:Y:S01]  /*1060*/  UIADD3 UR4, UP0, UR4, 0x10, URZ ;  /* 0x0000001004047890 */ /* 0x000fe2000ff1e03f */
[C---:B------:R-:W-:Y:S02]  /*1070*/  FMUL R8, R27.reuse, R8 ;  /* 0x000000081b087220 */ /* 0x040fe40000400000 */
[----:B--2---:R-:W-:Y:S02]  /*1080*/  FADD R45, R26, R45 ;  /* 0x0000002d1a2d7221 */ /* 0x004fe40000000000 */
[----:B------:R-:W-:Y:S02]  /*1090*/  FMUL R9, R27, R9 ;  /* 0x000000091b097220 */ /* 0x000fe40000400000 */
[C---:B------:R-:W-:Y:S01]  /*10a0*/  FMUL R10, R39.reuse, R10 ;  /* 0x0000000a270a7220 */ /* 0x040fe20000400000 */
[----:B------:R-:W0:Y:S01]  /*10b0*/  SHFL.BFLY PT, R26, R45, 0x1, 0x1f ;  /* 0x0c201f002d1a7f89 */ /* 0x000e2200000e0000 */
[----:B------:R-:W-:Y:S01]  /*10c0*/  HMMA.16816.F32.BF16 R12, R16, R20, R12 ;  /* 0x00000014100c723c */ /* 0x000fe2000004180c */
[----:B------:R-:W-:-:S06]  /*10d0*/  FMUL R11, R39, R11 ;  /* 0x0000000b270b7220 */ /* 0x000fcc0000400000 */
[----:B---3--:R-:W-:Y:S01]  /*10e0*/  FADD R21, R47, R44 ;  /* 0x0000002c2f157221 */ /* 0x008fe20000000000 */
[----:B------:R-:W-:-:S04]  /*10f0*/  UIADD3.X UR5, URZ, UR5, URZ, UP0, !UPT ;  /* 0x000000053f057290 */ /* 0x000fc800087fe43f */
[----:B------:R-:W1:Y:S01]  /*1100*/  SHFL.BFLY PT, R20, R21, 0x1, 0x1f ;  /* 0x0c201f0015147f89 */ /* 0x000e6200000e0000 */
[----:B------:R-:W-:Y:S01]  /*1110*/  HMMA.16816.F32.BF16 R8, R16, R22, R8 ;  /* 0x000000161008723c */ /* 0x000fe20000041808 */
[----:B------:R-:W-:-:S06]  /*1120*/  ISETP.LE.U32.AND P0, PT, R34, UR4, PT ;  /* 0x0000000422007c0c */ /* 0x000fcc000bf03070 */
[----:B------:R-:W-:-:S05]  /*1130*/  IMAD.U32 R17, RZ, RZ, UR5 ;  /* 0x00000005ff117e24 */ /* 0x000fca000f8e00ff */
[----:B------:R-:W-:Y:S01]  /*1140*/  ISETP.GE.U32.AND.EX P0, PT, R17, RZ, PT, P0 ;  /* 0x000000ff1100720c */ /* 0x000fe20003f06100 */
[----:B------:R-:W-:Y:S02]  /*1150*/  IMAD.MOV.U32 R16, RZ, RZ, 0x10 ;  /* 0x00000010ff107424 */ /* 0x000fe400078e00ff */
[----:B0-----:R-:W-:Y:S01]  /*1160*/  FADD R26, R45, R26 ;  /* 0x0000001a2d1a7221 */ /* 0x001fe20000000000 */
[----:B------:R-:W-:Y:S01]  /*1170*/  MOV R44, R25 ;  /* 0x00000019002c7202 */ /* 0x000fe20000000f00 */
[C---:B------:R-:W-:Y:S02]  /*1180*/  IMAD R32, R16.reuse, c[0x0][0x1b4], R32 ;  /* 0x00006d0010207a24 */ /* 0x040fe400078e0220 */
[----:B-1----:R-:W-:Y:S02]  /*1190*/  FADD R20, R21, R20 ;  /* 0x0000001415147221 */ /* 0x002fe40000000000 */
[----:B------:R-:W-:Y:S02]  /*11a0*/  IMAD R31, R16, c[0x0][0x1a4], R31 ;  /* 0x00006900101f7a24 */ /* 0x000fe400078e021f */
[----:B------:R-:W-:-:S02]  /*11b0*/  FFMA R0, R39, R0, R20 ;  /* 0x0000000027007223 */ /* 0x000fc40000000014 */
[----:B------:R-:W-:Y:S02]  /*11c0*/  FFMA R2, R27, R2, R26 ;  /* 0x000000021b027223 */ /* 0x000fe4000000001a */
[----:B------:R-:W-:Y:S01]  /*11d0*/  IMAD.MOV.U32 R39, RZ, RZ, R24 ;  /* 0x000000ffff277224 */ /* 0x000fe200078e0018 */
[----:B------:R-:W-:Y:S05]  /*11e0*/  @!P0 BRA `(.L_x_1) ;  /* 0xfffff70000008947 */ /* 0x000fea000383ffff */
.L_x_0:
[C---:B------:R-:W-:Y:S01]  /*11f0*/  SHF.L.U32 R28, R4.reuse, 0x2, RZ ;  /* 0x00000002041c7819 */ /* 0x040fe200000006ff */
[----:B------:R-:W-:Y:S01]  /*1200*/  IMAD.MOV.U32 R26, RZ, RZ, R2 ;  /* 0x000000ffff1a7224 */ /* 0x000fe200078e0002 */
[----:B------:R-:W-:Y:S01]  /*1210*/  MOV R21, R9 ;  /* 0x0000000900157202 */ /* 0x000fe20000000f00 */
[----:B------:R-:W-:Y:S01]  /*1220*/  IMAD R9, R3, c[0x0][0x1c0], RZ ;  /* 0x0000700003097a24 */ /* 0x000fe200078e02ff */
[----:B------:R-:W-:Y:S01]  /*1230*/  LOP3.LUT R22, R4, 0x18, RZ, 0xc0, !PT ;  /* 0x0000001804167812 */ /* 0x000fe200078ec0ff */
[----:B------:R-:W-:Y:S01]  /*1240*/  IMAD R19, R37, c[0x0][0x1c4], RZ ;  /* 0x0000710025137a24 */ /* 0x000fe200078e02ff */
[----:B------:R-:W-:Y:S01]  /*1250*/  LOP3.LUT R18, R28, 0xc0, RZ, 0xc0, !PT ;  /* 0x000000c01c127812 */ /* 0x000fe200078ec0ff */
[----:B------:R-:W-:Y:S01]  /*1260*/  IMAD.MOV.U32 R23, RZ, RZ, R0 ;  /* 0x000000ffff177224 */ /* 0x000fe200078e0000 */
[C---:B------:R-:W-:Y:S01]  /*1270*/  FSETP.GEU.AND P0, PT, R26.reuse, 1.175494350822287508e-38, PT ;  /* 0x008000001a00780b */ /* 0x040fe20003f0e000 */
[----:B------:R-:W-:Y:S01]  /*1280*/  FMUL R7, R26, 8388608 ;  /* 0x4b0000001a077820 */ /* 0x000fe20000400000 */
[----:B------:R-:W-:Y:S01]  /*1290*/  SHF.L.U32 R0, R9, 0x1, RZ ;  /* 0x0000000109007819 */ /* 0x000fe200000006ff */
[----:B------:R-:W-:Y:S01]  /*12a0*/  IMAD.SHL.U32 R17, R19, 0x2, RZ ;  /* 0x0000000213117824 */ /* 0x000fe200078e00ff */
[C---:B------:R-:W-:Y:S01]  /*12b0*/  FSETP.GEU.AND P3, PT, R23.reuse, 1.175494350822287508e-38, PT ;  /* 0x008000001700780b */ /* 0x040fe20003f6e000 */
[----:B------:R-:W-:Y:S01]  /*12c0*/  FMUL R16, R23, 8388608 ;  /* 0x4b00000017107820 */ /* 0x000fe20000400000 */
[----:B------:R-:W-:Y:S01]  /*12d0*/  FSEL R2, R7, R26, !P0 ;  /* 0x0000001a07027208 */ /* 0x000fe20004000000 */
[----:B------:R-:W-:Y:S01]  /*12e0*/  IMAD R27, R22, 0x4, R5 ;  /* 0x00000004161b7824 */ /* 0x000fe200078e0205 */
[----:B------:R-:W-:Y:S01]  /*12f0*/  IADD3 R0, P4, P5, R17, c[0x0][0x178], R0 ;  /* 0x00005e0011007a10 */ /* 0x000fe20007d9e000 */
[----:B------:R-:W-:Y:S01]  /*1300*/  IMAD R30, R5, 0x8, R18 ;  /* 0x00000008051e7824 */ /* 0x000fe200078e0212 */
[--C-:B------:R-:W-:Y:S01]  /*1310*/  SHF.R.S32.HI R5, RZ, 0x5, R4.reuse ;  /* 0x00000005ff057819 */ /* 0x100fe20000011404 */
[----:B------:R-:W-:Y:S01]  /*1320*/  IMAD.HI R17, R9, 0x2, RZ ;  /* 0x0000000209117827 */ /* 0x000fe200078e02ff */
[----:B------:R-:W-:Y:S01]  /*1330*/  FSEL R7, R16, R23, !P3 ;  /* 0x0000001710077208 */ /* 0x000fe20005800000 */
[----:B------:R-:W-:Y:S01]  /*1340*/  BAR.SYNC.DEFER_BLOCKING 0x0 ;  /* 0x0000000000007b1d */ /* 0x000fe20000010000 */
[----:B------:R-:W-:Y:S01]  /*1350*/  SGXT R5, R5, 0x1 ;  /* 0x000000010505781a */ /* 0x000fe20000000200 */
[----:B------:R-:W-:Y:S01]  /*1360*/  IMAD.HI R16, R19, 0x2, RZ ;  /* 0x0000000213107827 */ /* 0x000fe200078e02ff */
[----:B------:R-:W-:-:S02]  /*1370*/  SHF.R.U32.HI R29, RZ, 0x1, R4 ;  /* 0x00000001ff1d7819 */ /* 0x000fc40000011604 */
[----:B------:R-:W-:Y:S01]  /*1380*/  LOP3.LUT R5, R5, 0x408, RZ, 0xc0, !PT ;  /* 0x0000040805057812 */ /* 0x000fe200078ec0ff */
[----:B------:R-:W-:Y:S01]  /*1390*/  IMAD.MOV.U32 R20, RZ, RZ, R8 ;  /* 0x000000ffff147224 */ /* 0x000fe200078e0008 */
[----:B------:R-:W-:Y:S01]  /*13a0*/  IADD3 R8, R2, -0x3f3504f3, RZ ;  /* 0xc0cafb0d02087810 */ /* 0x000fe20007ffe0ff */
[----:B------:R-:W-:Y:S01]  /*13b0*/  IMAD R38, R27, 0x4, R38 ;  /* 0x000000041b267824 */ /* 0x000fe200078e0226 */
[----:B------:R-:W-:Y:S02]  /*13c0*/  FSETP.GT.AND P2, PT, |R26|, 8.50705917302346158658e+37, PT ;  /* 0x7e8000001a00780b */ /* 0x000fe40003f44200 */
[----:B------:R-:W-:Y:S02]  /*13d0*/  IADD3.X R17, R16, c[0x0][0x17c], R17, P4, P5 ;  /* 0x00005f0010117a10 */ /* 0x000fe400027ea411 */
[----:B------:R-:W-:Y:S02]  /*13e0*/  FSETP.GT.AND P4, PT, |R23|, 8.50705917302346158658e+37, PT ;  /* 0x7e8000001700780b */ /* 0x000fe40003f84200 */
[----:B------:R-:W-:-:S02]  /*13f0*/  LOP3.LUT R27, R8, 0xff800000, RZ, 0xc0, !PT ;  /* 0xff800000081b7812 */ /* 0x000fc400078ec0ff */
[----:B------:R-:W-:Y:S02]  /*1400*/  LOP3.LUT R19, R29, 0x4, RZ, 0xc0, !PT ;  /* 0x000000041d137812 */ /* 0x000fe400078ec0ff */
[----:B------:R-:W-:Y:S01]  /*1410*/  IADD3 R8, R7, -0x3f3504f3, RZ ;  /* 0xc0cafb0d07087810 */ /* 0x000fe20007ffe0ff */
[----:B------:R-:W0:Y:S01]  /*1420*/  I2F R18, R27 ;  /* 0x0000001b00127306 */ /* 0x000e220000201400 */
[----:B------:R-:W-:Y:S01]  /*1430*/  LOP3.LUT R29, R5, 0x7c, R28, 0x78, !PT ;  /* 0x0000007c051d7812 */ /* 0x000fe200078e781c */
[----:B------:R-:W-:Y:S01]  /*1440*/  IMAD.IADD R16, R19, 0x1, R30 ;  /* 0x0000000113107824 */ /* 0x000fe200078e021e */
[C---:B------:R-:W-:Y:S01]  /*1450*/  FSETP.GEU.AND P1, PT, |R26|.reuse, 1.175494350822287508e-38, PT ;  /* 0x008000001a00780b */ /* 0x040fe20003f2e200 */
[----:B------:R-:W-:Y:S01]  /*1460*/  @P2 FMUL R26, R26, 0.25 ;  /* 0x3e8000001a1a2820 */ /* 0x000fe20000400000 */
[----:B------:R-:W-:Y:S01]  /*1470*/  FSEL R5, RZ, -23, P3 ;  /* 0xc1b80000ff057808 */ /* 0x000fe20001800000 */
[----:B------:R-:W-:Y:S01]  /*1480*/  @P2 FMUL R12, R12, 0.25 ;  /* 0x3e8000000c0c2820 */ /* 0x000fe20000400000 */
[C---:B------:R-:W-:Y:S01]  /*1490*/  FSETP.GEU.AND P3, PT, |R23|.reuse, 1.175494350822287508e-38, PT ;  /* 0x008000001700780b */ /* 0x040fe20003f6e200 */
[----:B------:R-:W-:Y:S01]  /*14a0*/  @P4 FMUL R23, R23, 0.25 ;  /* 0x3e80000017174820 */ /* 0x000fe20000400000 */
[----:B------:R-:W-:Y:S01]  /*14b0*/  LOP3.LUT R8, R8, 0xff800000, RZ, 0xc0, !PT ;  /* 0xff80000008087812 */ /* 0x000fe200078ec0ff */
[----:B------:R-:W-:Y:S01]  /*14c0*/  @P2 FMUL R21, R21, 0.25 ;  /* 0x3e80000015152820 */ /* 0x000fe20000400000 */
[----:B------:R-:W-:Y:S01]  /*14d0*/  SHF.R.U32.HI R9, RZ, 0x1, R22 ;  /* 0x00000001ff097819 */ /* 0x000fe20000011616 */
[----:B------:R-:W-:Y:S01]  /*14e0*/  @P2 FMUL R20, R20, 0.25 ;  /* 0x3e80000014142820 */ /* 0x000fe20000400000 */
[----:B------:R-:W1:Y:S01]  /*14f0*/  I2F R22, R8 ;  /* 0x0000000800167306 */ /* 0x000e620000201400 */
[----:B------:R-:W-:Y:S01]  /*1500*/  FSEL R19, RZ, -23, P0 ;  /* 0xc1b80000ff137808 */ /* 0x000fe20000000000 */
[----:B------:R-:W-:Y:S01]  /*1510*/  @P2 FMUL R13, R13, 0.25 ;  /* 0x3e8000000d0d2820 */ /* 0x000fe20000400000 */
[----:B------:R-:W-:Y:S01]  /*1520*/  LOP3.LUT R4, R4, 0x40, RZ, 0xc0, !PT ;  /* 0x0000004004047812 */ /* 0x000fe200078ec0ff */
[----:B------:R-:W-:Y:S01]  /*1530*/  @!P1 FMUL R26, R26, 16777216 ;  /* 0x4b8000001a1a9820 */ /* 0x000fe20000400000 */
[----:B------:R-:W-:Y:S01]  /*1540*/  LEA R9, R38, R9, 0x2 ;  /* 0x0000000926097211 */ /* 0x000fe200078e10ff */
[----:B0-----:R-:W-:Y:S01]  /*1550*/  FFMA.FTZ R19, R18, 1.1920928955078125e-07, R19 ;  /* 0x3400000012137823 */ /* 0x001fe20000010013 */
[----:B------:R-:W-:Y:S01]  /*1560*/  ISETP.NE.U32.AND P0, PT, R4, RZ, PT ;  /* 0x000000ff0400720c */ /* 0x000fe20003f05070 */
[----:B------:R-:W-:Y:S01]  /*1570*/  @!P3 FMUL R23, R23, 16777216 ;  /* 0x4b8000001717b820 */ /* 0x000fe20000400000 */
[----:B------:R-:W-:Y:S01]  /*1580*/  LOP3.LUT R35, R9, 0x4, RZ, 0x3c, !PT ;  /* 0x0000000409237812 */ /* 0x000fe200078e3cff */
[----:B------:R-:W0:Y:S01]  /*1590*/  MUFU.RCP R26, R26 ;  /* 0x0000001a001a7308 */ /* 0x000e220000001000 */
[----:B------:R-:W-:Y:S01]  /*15a0*/  @P4 FMUL R11, R11, 0.25 ;  /* 0x3e8000000b0b4820 */ /* 0x000fe20000400000 */
[----:B------:R-:W-:Y:S01]  /*15b0*/  LOP3.LUT R31, R9, 0xc, RZ, 0x3c, !PT ;  /* 0x0000000c091f7812 */ /* 0x000fe200078e3cff */
[----:B------:R-:W-:Y:S01]  /*15c0*/  @P4 FMUL R15, R15, 0.25 ;  /* 0x3e8000000f0f4820 */ /* 0x000fe20000400000 */
[----:B------:R-:W-:Y:S01]  /*15d0*/  ISETP.GE.U32.AND P2, PT, R2, 0x7f800000, PT ;  /* 0x7f8000000200780c */ /* 0x000fe20003f46070 */
[----:B------:R-:W-:Y:S01]  /*15e0*/  @P4 FMUL R10, R10, 0.25 ;  /* 0x3e8000000a0a4820 */ /* 0x000fe20000400000 */
[----:B------:R-:W-:Y:S01]  /*15f0*/  LOP3.LUT R6, R6, 0xf8, RZ, 0xc0, !PT ;  /* 0x000000f806067812 */ /* 0x000fe200078ec0ff */
[----:B-1----:R-:W-:Y:S01]  /*1600*/  FFMA.FTZ R18, R22, 1.1920928955078125e-07, R5 ;  /* 0x3400000016127823 */ /* 0x002fe20000010005 */
[----:B------:R-:W1:Y:S01]  /*1610*/  MUFU.RCP R23, R23 ;  /* 0x0000001700177308 */ /* 0x000e620000001000 */
[----:B------:R-:W-:Y:S01]  /*1620*/  IMAD.IADD R22, R2, 0x1, -R27 ;  /* 0x0000000102167824 */ /* 0x000fe200078e0a1b */
[----:B------:R-:W-:Y:S01]  /*1630*/  MOV R5, 0x3dc6b27f ;  /* 0x3dc6b27f00057802 */ /* 0x000fe20000000f00 */
[----:B------:R-:W-:-:S02]  /*1640*/  @P4 FMUL R14, R14, 0.25 ;  /* 0x3e8000000e0e4820 */ /* 0x000fc40000400000 */
[----:B------:R-:W-:Y:S02]  /*1650*/  FADD R22, R22, -1 ;  /* 0xbf80000016167421 */ /* 0x000fe40000000000 */
[----:B------:R-:W-:Y:S02]  /*1660*/  @!P1 FMUL R12, R12, 16777216 ;  /* 0x4b8000000c0c9820 */ /* 0x000fe40000400000 */
[----:B------:R-:W-:Y:S02]  /*1670*/  @!P1 FMUL R21, R21, 16777216 ;  /* 0x4b80000015159820 */ /* 0x000fe40000400000 */
[----:B------:R-:W-:Y:S02]  /*1680*/  @!P1 FMUL R20, R20, 16777216 ;  /* 0x4b80000014149820 */ /* 0x000fe40000400000 */
[----:B------:R-:W-:Y:S01]  /*1690*/  @!P1 FMUL R13, R13, 16777216 ;  /* 0x4b8000000d0d9820 */ /* 0x000fe20000400000 */
[----:B------:R-:W-:Y:S01]  /*16a0*/  ISETP.GE.U32.AND P1, PT, R7, 0x7f800000, PT ;  /* 0x7f8000000700780c */ /* 0x000fe20003f26070 */
[----:B------:R-:W-:-:S02]  /*16b0*/  FFMA.FTZ R27, R22, R5, -0.16845393180847167969 ;  /* 0xbe2c7f30161b7423 */ /* 0x000fc40000010005 */
[----:B------:R-:W-:Y:S02]  /*16c0*/  @!P3 FMUL R11, R11, 16777216 ;  /* 0x4b8000000b0bb820 */ /* 0x000fe40000400000 */
[----:B------:R-:W-:Y:S02]  /*16d0*/  @!P3 FMUL R15, R15, 16777216 ;  /* 0x4b8000000f0fb820 */ /* 0x000fe40000400000 */
[----:B------:R-:W-:Y:S02]  /*16e0*/  @!P3 FMUL R10, R10, 16777216 ;  /* 0x4b8000000a0ab820 */ /* 0x000fe40000400000 */
[----:B------:R-:W-:Y:S02]  /*16f0*/  @!P3 FMUL R14, R14, 16777216 ;  /* 0x4b8000000e0eb820 */ /* 0x000fe40000400000 */
[----:B------:R-:W-:Y:S02]  /*1700*/  IMAD R4, R4, 0x2, R29 ;  /* 0x0000000204047824 */ /* 0x000fe400078e021d */
[----:B0-----:R-:W-:-:S02]  /*1710*/  FMUL R29, R26, R12 ;  /* 0x0000000c1a1d7220 */ /* 0x001fc40000400000 */
[C---:B------:R-:W-:Y:S02]  /*1720*/  FMUL R21, R26.reuse, R21 ;  /* 0x000000151a157220 */ /* 0x040fe40000400000 */
[----:B------:R-:W-:Y:S02]  /*1730*/  FMUL R20, R26, R20 ;  /* 0x000000141a147220 */ /* 0x000fe40000400000 */
[----:B------:R-:W-:Y:S02]  /*1740*/  FFMA.FTZ R27, R22, R27, 0.1716887056827545166 ;  /* 0x3e2fcf2a161b7423 */ /* 0x000fe4000001001b */
[----:B------:R-:W-:Y:S01]  /*1750*/  FMUL R28, R26, R13 ;  /* 0x0000000d1a1c7220 */ /* 0x000fe20000400000 */
[----:B------:R-:W-:Y:S01]  /*1760*/  F2FP.BF16.PACK_AB R29, R20, R29 ;  /* 0x0000001d141d723e */ /* 0x000fe200000010ff */
[C---:B-1----:R-:W-:Y:S01]  /*1770*/  FMUL R11, R23.reuse, R11 ;  /* 0x0000000b170b7220 */ /* 0x042fe20000400000 */
[----:B------:R-:W-:Y:S01]  /*1780*/  MOV R20, c[0x0][0x1c8] ;  /* 0x0000720000147a02 */ /* 0x000fe20000000f00 */
[----:B------:R-:W-:Y:S01]  /*1790*/  FMUL R12, R23, R15 ;  /* 0x0000000f170c7220 */ /* 0x000fe20000400000 */
[----:B------:R-:W-:Y:S01]  /*17a0*/  F2FP.BF16.PACK_AB R21, R21, R28 ;  /* 0x0000001c1515723e */ /* 0x000fe200000010ff */
[C---:B------:R-:W-:Y:S01]  /*17b0*/  FMUL R10, R23.reuse, R10 ;  /* 0x0000000a170a7220 */ /* 0x040fe20000400000 */
[----:B------:R0:W-:Y:S01]  /*17c0*/  STS [R4], R29 ;  /* 0x0000001d04007388 */ /* 0x0001e20000000800 */
[----:B------:R-:W-:Y:S01]  /*17d0*/  FMUL R13, R23, R14 ;  /* 0x0000000e170d7220 */ /* 0x000fe20000400000 */
[----:B------:R-:W-:Y:S01]  /*17e0*/  F2FP.BF16.PACK_AB R11, R11, R12 ;  /* 0x0000000c0b0b723e */ /* 0x000fe200000010ff */
[----:B------:R-:W-:Y:S01]  /*17f0*/  FFMA.FTZ R27, R22, R27, -0.17900948226451873779 ;  /* 0xbe374e43161b7423 */ /* 0x000fe2000001001b */
[----:B------:R-:W-:Y:S01]  /*1800*/  LOP3.LUT R12, R4, 0x4, RZ, 0x3c, !PT ;  /* 0x00000004040c7812 */ /* 0x000fe200078e3cff */
[----:B------:R1:W-:Y:S01]  /*1810*/  STS [R4+0x100], R21 ;  /* 0x0001001504007388 */ /* 0x0003e20000000800 */
[----:B------:R-:W-:Y:S01]  /*1820*/  F2FP.BF16.PACK_AB R10, R10, R13 ;  /* 0x0000000d0a0a723e */ /* 0x000fe200000010ff */
[----:B------:R-:W-:-:S02]  /*1830*/  FFMA.FTZ R27, R22, R27, 0.20512372255325317383 ;  /* 0x3e520bf4161b7423 */ /* 0x000fc4000001001b */
[----:B------:R-:W-:Y:S01]  /*1840*/  STS [R12+0x300], R11 ;  /* 0x0003000b0c007388 */ /* 0x000fe20000000800 */
[----:B------:R-:W-:Y:S01]  /*1850*/  IMAD.IADD R28, R7, 0x1, -R8 ;  /* 0x00000001071c7824 */ /* 0x000fe200078e0a08 */
[----:B0-----:R-:W-:Y:S01]  /*1860*/  LOP3.LUT R29, R9, 0x8, RZ, 0x3c, !PT ;  /* 0x00000008091d7812 */ /* 0x001fe200078e3cff */
[----:B------:R-:W-:Y:S01]  /*1870*/  FFMA.FTZ R27, R22, R27, -0.24046532809734344482 ;  /* 0xbe763c8b161b7423 */ /* 0x000fe2000001001b */
[----:B------:R0:W-:Y:S01]  /*1880*/  STS [R12+0x200], R10 ;  /* 0x0002000a0c007388 */ /* 0x0001e20000000800 */
[----:B------:R-:W-:Y:S02]  /*1890*/  FADD R28, R28, -1 ;  /* 0xbf8000001c1c7421 */ /* 0x000fe40000000000 */
[----:B------:R-:W-:Y:S01]  /*18a0*/  FFMA.FTZ R27, R22, R27, 0.28857114911079406738 ;  /* 0x3e93bf99161b7423 */ /* 0x000fe2000001001b */
[----:B------:R-:W-:Y:S01]  /*18b0*/  BAR.SYNC.DEFER_BLOCKING 0x0 ;  /* 0x0000000000007b1d */ /* 0x000fe20000010000 */
[----:B------:R-:W-:Y:S02]  /*18c0*/  IMAD R13, R36, c[0x0][0x1c8], RZ ;  /* 0x00007200240d7a24 */ /* 0x000fe400078e02ff */
[----:B------:R-:W-:-:S02]  /*18d0*/  FFMA.FTZ R27, R22, R27, -0.36067417263984680176 ;  /* 0xbeb8aa49161b7423 */ /* 0x000fc4000001001b */
[----:B------:R-:W-:Y:S01]  /*18e0*/  FFMA.FTZ R5, R28, R5, -0.16845393180847167969 ;  /* 0xbe2c7f301c057423 */ /* 0x000fe20000010005 */
[-C--:B-1----:R-:W-:Y:S01]  /*18f0*/  LEA R4, P3, R13, R0.reuse, 0x1 ;  /* 0x000000000d047211 */ /* 0x082fe200078608ff */
[----:B------:R-:W-:Y:S02]  /*1900*/  FFMA.FTZ R27, R22, R27, 0.48089820146560668945 ;  /* 0x3ef6384a161b7423 */ /* 0x000fe4000001001b */
[----:B------:R-:W-:Y:S02]  /*1910*/  IMAD R15, R20, 0x2, R13 ;  /* 0x00000002140f7824 */ /* 0x000fe400078e020d */
[----:B------:R-:W-:Y:S02]  /*1920*/  FFMA.FTZ R5, R28, R5, 0.1716887056827545166 ;  /* 0x3e2fcf2a1c057423 */ /* 0x000fe40000010005 */
[----:B------:R-:W-:Y:S01]  /*1930*/  FFMA.FTZ R27, R22, R27, -0.72134751081466674805 ;  /* 0xbf38aa3b161b7423 */ /* 0x000fe2000001001b */
[----:B------:R-:W-:Y:S01]  /*1940*/  LEA R8, P4, R15, R0, 0x1 ;  /* 0x000000000f087211 */ /* 0x000fe200078808ff */
[----:B------:R-:W-:-:S02]  /*1950*/  IMAD R21, R20, 0x2, R15 ;  /* 0x0000000214157824 */ /* 0x000fc400078e020f */
[----:B------:R-:W-:Y:S02]  /*1960*/  FFMA.FTZ R5, R28, R5, -0.17900948226451873779 ;  /* 0xbe374e431c057423 */ /* 0x000fe40000010005 */
[----:B------:R-:W-:Y:S01]  /*1970*/  FMUL R27, R22, R27 ;  /* 0x0000001b161b7220 */ /* 0x000fe20000400000 */
[----:B------:R-:W-:Y:S01]  /*1980*/  LEA R23, R20, R21, 0x1 ;  /* 0x0000001514177211 */ /* 0x000fe200078e08ff */
[----:B------:R-:W-:Y:S01]  /*1990*/  FFMA.FTZ R5, R28, R5, 0.20512372255325317383 ;  /* 0x3e520bf41c057423 */ /* 0x000fe20000010005 */
[----:B0-----:R-:W-:Y:S01]  /*19a0*/  LEA R10, P5, R21, R0, 0x1 ;  /* 0x00000000150a7211 */ /* 0x001fe200078a08ff */
[----:B------:R-:W-:Y:S01]  /*19b0*/  FMUL R27, R22, R27 ;  /* 0x0000001b161b7220 */ /* 0x000fe20000400000 */
[----:B------:R0:W1:Y:S01]  /*19c0*/  LDS R33, [R9] ;  /* 0x0000000009217984 */ /* 0x0000620000000800 */
[----:B------:R-:W-:Y:S02]  /*19d0*/  FFMA.FTZ R5, R28, R5, -0.24046532809734344482 ;  /* 0xbe763c8b1c057423 */ /* 0x000fe40000010005 */
[----:B------:R-:W-:Y:S01]  /*19e0*/  FFMA.FTZ R30, R22, 1.4426950216293334961, R27 ;  /* 0x3fb8aa3b161e7823 */ /* 0x000fe2000001001b */
[----:B------:R-:W2:Y:S01]  /*19f0*/  LDS R35, [R35] ;  /* 0x0000000023237984 */ /* 0x000ea20000000800 */
[----:B------:R-:W-:-:S02]  /*1a00*/  IMAD R27, R20, 0x2, R23 ;  /* 0x00000002141b7824 */ /* 0x000fc400078e0217 */
[----:B------:R-:W-:Y:S01]  /*1a10*/  FFMA.FTZ R11, R28, R5, 0.28857114911079406738 ;  /* 0x3e93bf991c0b7423 */ /* 0x000fe20000010005 */
[----:B------:R-:W3:Y:S01]  /*1a20*/  LDS R29, [R29] ;  /* 0x000000001d1d7984 */ /* 0x000ee20000000800 */
[----:B------:R-:W-:Y:S01]  /*1a30*/  IMAD R41, R20, 0x2, R27 ;  /* 0x0000000214297824 */ /* 0x000fe200078e021b */
[----:B------:R-:W-:Y:S01]  /*1a40*/  LEA.HI.X.SX32 R5, R13, R17, 0x1, P3 ;  /* 0x000000110d057211 */ /* 0x000fe200018f0eff */
[C---:B------:R-:W-:Y:S01]  /*1a50*/  FFMA.FTZ R13, R28.reuse, R11, -0.36067417263984680176 ;  /* 0xbeb8aa491c0d7423 */ /* 0x040fe2000001000b */
[----:B------:R-:W4:Y:S01]  /*1a60*/  LDS R31, [R31] ;  /* 0x000000001f1f7984 */ /* 0x000f220000000800 */
[----:B0-----:R-:W-:Y:S01]  /*1a70*/  LEA.HI.X.SX32 R9, R15, R17, 0x1, P4 ;  /* 0x000000110f097211 */ /* 0x001fe200020f0eff */
[----:B------:R-:W-:Y:S01]  /*1a80*/  FADD R19, R19, R30 ;  /* 0x0000001e13137221 */ /* 0x000fe20000000000 */
[----:B------:R-:W-:Y:S01]  /*1a90*/  LEA R14, P4, R27, R0, 0x1 ;  /* 0x000000001b0e7211 */ /* 0x000fe200078808ff */
[----:B------:R-:W-:Y:S01]  /*1aa0*/  FFMA.FTZ R13, R28, R13, 0.48089820146560668945 ;  /* 0x3ef6384a1c0d7423 */ /* 0x000fe2000001000d */
[----:B------:R-:W-:-:S02]  /*1ab0*/  LEA R43, R20, R41, 0x1 ;  /* 0x00000029142b7211 */ /* 0x000fc400078e08ff */
[----:B------:R-:W-:Y:S01]  /*1ac0*/  LEA.HI.X.SX32 R11, R21, R17, 0x1, P5 ;  /* 0x00000011150b7211 */ /* 0x000fe200028f0eff */
[----:B------:R-:W-:Y:S01]  /*1ad0*/  FFMA.FTZ R21, R28, R13, -0.72134751081466674805 ;  /* 0xbf38aa3b1c157423 */ /* 0x000fe2000001000d */
[----:B------:R-:W-:Y:S01]  /*1ae0*/  LEA.HI.X.SX32 R15, R27, R17, 0x1, P4 ;  /* 0x000000111b0f7211 */ /* 0x000fe200020f0eff */
[----:B------:R-:W-:Y:S01]  /*1af0*/  IMAD R27, R20, 0x2, R43 ;  /* 0x00000002141b7824 */ /* 0x000fe200078e022b */
[-C--:B------:R-:W-:Y:S01]  /*1b00*/  LEA R12, P3, R23, R0.reuse, 0x1 ;  /* 0x00000000170c7211 */ /* 0x080fe200078608ff */
[C---:B------:R-:W-:Y:S01]  /*1b10*/  FMUL R21, R28.reuse, R21 ;  /* 0x000000151c157220 */ /* 0x040fe20000400000 */
[-C--:B------:R-:W-:Y:S02]  /*1b20*/  LEA R20, P4, R43, R0.reuse, 0x1 ;  /* 0x000000002b147211 */ /* 0x080fe400078808ff */
[----:B------:R-:W-:Y:S01]  /*1b30*/  LEA.HI.X.SX32 R13, R23, R17, 0x1, P3 ;  /* 0x00000011170d7211 */ /* 0x000fe200018f0eff */
[----:B------:R-:W-:Y:S01]  /*1b40*/  FMUL R39, R28, R21 ;  /* 0x000000151c277220 */ /* 0x000fe20000400000 */
[----:B------:R-:W-:-:S02]  /*1b50*/  LEA R22, P3, R41, R0, 0x1 ;  /* 0x0000000029167211 */ /* 0x000fc400078608ff */
[----:B------:R-:W-:Y:S01]  /*1b60*/  LEA R26, P5, R27, R0, 0x1 ;  /* 0x000000001b1a7211 */ /* 0x000fe200078a08ff */
[----:B------:R-:W-:Y:S01]  /*1b70*/  FFMA.FTZ R39, R28, 1.4426950216293334961, R39 ;  /* 0x3fb8aa3b1c277823 */ /* 0x000fe20000010027 */
[-C--:B------:R-:W-:Y:S02]  /*1b80*/  LEA.HI.X.SX32 R23, R41, R17.reuse, 0x1, P3 ;  /* 0x0000001129177211 */ /* 0x080fe400018f0eff */
[-C--:B------:R-:W-:Y:S01]  /*1b90*/  LEA.HI.X.SX32 R21, R43, R17.reuse, 0x1, P4 ;  /* 0x000000112b157211 */ /* 0x080fe200020f0eff */
[----:B------:R-:W-:Y:S01]  /*1ba0*/  FADD R18, R18, R39 ;  /* 0x0000002712127221 */ /* 0x000fe20000000000 */
[----:B------:R-:W-:Y:S01]  /*1bb0*/  LEA.HI.X.SX32 R27, R27, R17, 0x1, P5 ;  /* 0x000000111b1b7211 */ /* 0x000fe200028f0eff */
[----:B------:R-:W-:Y:S01]  /*1bc0*/  @P2 IMAD.MOV.U32 R17, RZ, RZ, 0x7f800000 ;  /* 0x7f800000ff112424 */ /* 0x000fe200078e00ff */
[----:B------:R-:W-:Y:S01]  /*1bd0*/  @P1 MOV R0, 0x7f800000 ;  /* 0x7f80000000001802 */ /* 0x000fe20000000f00 */
[----:B-1----:R-:W-:Y:S01]  /*1be0*/  STG.E.U16 [R4.64], R33 ;  /* 0x0000002104007986 */ /* 0x002fe2000c101506 */
[C---:B------:R-:W-:Y:S01]  /*1bf0*/  FSETP.NEU.AND P3, PT, R2.reuse, RZ, PT ;  /* 0x000000ff0200720b */ /* 0x040fe20003f6d000 */
[----:B------:R-:W-:Y:S01]  /*1c00*/  @P2 FFMA.FTZ R19, R2, R17, +INF ;  /* 0x7f80000002132423 */ /* 0x000fe20000010011 */
[C---:B------:R-:W-:Y:S01]  /*1c10*/  FSETP.NEU.AND P2, PT, R7.reuse, RZ, PT ;  /* 0x000000ff0700720b */ /* 0x040fe20003f4d000 */
[----:B------:R-:W-:Y:S01]  /*1c20*/  @P1 FFMA.FTZ R18, R7, R0, +INF ;  /* 0x7f80000007121423 */ /* 0x000fe20000010000 */
[----:B--2---:R-:W-:Y:S01]  /*1c30*/  STG.E.U16 [R8.64], R35 ;  /* 0x0000002308007986 */ /* 0x004fe2000c101506 */
[----:B------:R-:W-:-:S02]  /*1c40*/  PRMT R2, R33, 0x7632, R2 ;  /* 0x0000763221027816 */ /* 0x000fc40000000002 */
[----:B------:R-:W-:Y:S01]  /*1c50*/  FSEL R0, R19, -INF , P3 ;  /* 0xff80000013007808 */ /* 0x000fe20001800000 */
[----:B---3--:R0:W-:Y:S01]  /*1c60*/  STG.E.U16 [R10.64], R29 ;  /* 0x0000001d0a007986 */ /* 0x0081e2000c101506 */
[----:B------:R-:W-:-:S03]  /*1c70*/  FSEL R7, R18, -INF , P2 ;  /* 0xff80000012077808 */ /* 0x000fc60001000000 */
[----:B------:R-:W-:Y:S01]  /*1c80*/  FFMA R18, R0, 0.69314718246459960938, R25 ;  /* 0x3f31721800127823 */ /* 0x000fe20000000019 */
[----:B----4-:R1:W-:Y:S01]  /*1c90*/  STG.E.U16 [R12.64], R31 ;  /* 0x0000001f0c007986 */ /* 0x0103e2000c101506 */
[----:B------:R-:W-:Y:S01]  /*1ca0*/  PRMT R0, R29, 0x7632, R0 ;  /* 0x000076321d007816 */ /* 0x000fe20000000000 */
[----:B------:R-:W-:Y:S02]  /*1cb0*/  FFMA R19, R7, 0.69314718246459960938, R24 ;  /* 0x3f31721807137823 */ /* 0x000fe40000000018 */
[----:B------:R2:W-:Y:S01]  /*1cc0*/  STG.E.U16 [R14.64], R2 ;  /* 0x000000020e007986 */ /* 0x0005e2000c101506 */
[----:B0-----:R-:W-:Y:S02]  /*1cd0*/  PRMT R11, R35, 0x7632, R11 ;  /* 0x00007632230b7816 */ /* 0x001fe4000000000b */
[----:B-1----:R-:W-:-:S03]  /*1ce0*/  PRMT R13, R31, 0x7632, R13 ;  /* 0x000076321f0d7816 */ /* 0x002fc6000000000d */
[----:B------:R2:W-:Y:S04]  /*1cf0*/  STG.E.U16 [R22.64], R11 ;  /* 0x0000000b16007986 */ /* 0x0005e8000c101506 */
[----:B------:R2:W-:Y:S04]  /*1d00*/  STG.E.U16 [R20.64], R0 ;  /* 0x0000000014007986 */ /* 0x0005e8000c101506 */
[----:B------:R2:W-:Y:S04]  /*1d10*/  STG.E.U16 [R26.64], R13 ;  /* 0x0000000d1a007986 */ /* 0x0005e8000c101506 */
[----:B------:R-:W-:Y:S06]  /*1d20*/  BAR.SYNC.DEFER_BLOCKING 0x0 ;  /* 0x0000000000007b1d */ /* 0x000fec0000010000 */
[----:B------:R2:W-:Y:S04]  /*1d30*/  STS.64 [R6], R18 ;  /* 0x0000001206007388 */ /* 0x0005e80000000a00 */
[----:B------:R-:W-:Y:S06]  /*1d40*/  BAR.SYNC.DEFER_BLOCKING 0x0 ;  /* 0x0000000000007b1d */ /* 0x000fec0000010000 */
[----:B------:R-:W-:Y:S05]  /*1d50*/  @P0 EXIT ;  /* 0x000000000000094d */ /* 0x000fea0003800000 */
[----:B--2---:R-:W0:Y:S01]  /*1d60*/  LDS R7, [R16] ;  /* 0x0000000010077984 */ /* 0x004e220000000800 */
[----:B------:R-:W-:-:S02]  /*1d70*/  IMAD R3, R3, c[0x0][0x1cc], RZ ;  /* 0x0000730003037a24 */ /* 0x000fc400078e02ff */
[C---:B------:R-:W-:Y:S02]  /*1d80*/  IMAD.SHL.U32 R5, R37.reuse, 0x4, RZ ;  /* 0x0000000425057824 */ /* 0x040fe400078e00ff */
[----:B------:R-:W-:Y:S01]  /*1d90*/  IMAD.HI R0, R37, 0x4, RZ ;  /* 0x0000000425007827 */ /* 0x000fe200078e02ff */
[----:B------:R-:W-:-:S03]  /*1da0*/  SHF.L.U32 R2, R3, 0x2, RZ ;  /* 0x0000000203027819 */ /* 0x000fc600000006ff */
[----:B------:R-:W-:Y:S01]  /*1db0*/  IMAD.HI R3, R3, 0x4, RZ ;  /* 0x0000000403037827 */ /* 0x000fe200078e02ff */
[----:B------:R-:W-:-:S04]  /*1dc0*/  IADD3 R2, P0, P1, R5, c[0x0][0x180], R2 ;  /* 0x0000600005027a10 */ /* 0x000fc8000791e002 */
[----:B------:R-:W-:-:S05]  /*1dd0*/  IADD3.X R3, R0, c[0x0][0x184], R3, P0, P1 ;  /* 0x0000610000037a10 */ /* 0x000fca00007e2403 */
[----:B0-----:R-:W-:Y:S01]  /*1de0*/  STG.E [R2.64], R7 ;  /* 0x0000000702007986 */ /* 0x001fe2000c101906 */
[----:B------:R-:W-:Y:S05]  /*1df0*/  EXIT ;  /* 0x000000000000794d */ /* 0x000fea0003800000 */
.L_x_2:
[----:B------:R-:W-:-:S00]  /*1e00*/  BRA `(.L_x_2) ;  /* 0xfffffff000007947 */ /* 0x000fc0000383ffff */
[----:B------:R-:W-:-:S00]  /*1e10*/  NOP ;  /* 0x0000000000007918 */ /* 0x000fc00000000000 */
        /* <DEDUP_REMOVED lines=14> */
.L_x_3:


//--------------------- .nv.global.init           --------------------------
	.section	.nv.global.init,"aw",@progbits
.nv.global.init:
	.type		_$_str,@object
	.size		_$_str,(.L_0 - _$_str)
_$_str:
        /*0000*/ 	.byte	0x5f, 0x5f, 0x43, 0x55, 0x44, 0x41, 0x5f, 0x46, 0x54, 0x5a, 0x00
.L_0:


//--------------------- .nv.shared.attn_fwd       --------------------------
	.section	.nv.shared.attn_fwd,"aw",@nobits
	.sectionflags	@""
	.align	16
